	.headerflags	@"EF_CUDA_TEXMODE_UNIFIED EF_CUDA_64BIT_ADDRESS EF_CUDA_ACCELERATORS EF_CUDA_SM90 EF_CUDA_VIRTUAL_SM(EF_CUDA_SM90)"
	.elftype	@"ET_EXEC"


//--------------------- .nv.info                  --------------------------
	.section	.nv.info,"",@"SHT_CUDA_INFO"
	.align	4


	//----- nvinfo : EIATTR_REGCOUNT
	.align		4
        /*0000*/ 	.byte	0x04, 0x2f
        /*0002*/ 	.short	(.L_2 - .L_1)
	.align		4
.L_1:
        /*0004*/ 	.word	index@(triton_red_fused_avg_pool2d_native_group_norm_17)
        /*0008*/ 	.word	0x00000060


	//----- nvinfo : EIATTR_MIN_STACK_SIZE
	.align		4
.L_2:
        /*000c*/ 	.byte	0x04, 0x12
        /*000e*/ 	.short	(.L_4 - .L_3)
	.align		4
.L_3:
        /*0010*/ 	.word	index@(triton_red_fused_avg_pool2d_native_group_norm_17)
        /*0014*/ 	.word	0x00000000


	//----- nvinfo : EIATTR_FRAME_SIZE
	.align		4
.L_4:
        /*0018*/ 	.byte	0x04, 0x11
        /*001a*/ 	.short	(.L_6 - .L_5)
	.align		4
.L_5:
        /*001c*/ 	.word	index@(triton_red_fused_avg_pool2d_native_group_norm_17)
        /*0020*/ 	.word	0x00000000


	//----- nvinfo : EIATTR_MIN_STACK_SIZE
	.align		4
.L_6:
        /*0024*/ 	.byte	0x04, 0x12
        /*0026*/ 	.short	(.L_8 - .L_7)
	.align		4
.L_7:
        /*0028*/ 	.word	index@(triton_red_fused_avg_pool2d_native_group_norm_17)
        /*002c*/ 	.word	0x00000000
.L_8:


//--------------------- .nv.info.triton_red_fused_avg_pool2d_native_group_norm_17 --------------------------
	.section	.nv.info.triton_red_fused_avg_pool2d_native_group_norm_17,"",@"SHT_CUDA_INFO"
	.sectionflags	@""
	.align	4


	//----- nvinfo : EIATTR_CUDA_API_VERSION
	.align		4
        /*0000*/ 	.byte	0x04, 0x37
        /*0002*/ 	.short	(.L_10 - .L_9)
.L_9:
        /*0004*/ 	.word	0x0000007c


	//----- nvinfo : EIATTR_KPARAM_INFO
	.align		4
.L_10:
        /*0008*/ 	.byte	0x04, 0x17
        /*000a*/ 	.short	(.L_12 - .L_11)
.L_11:
        /*000c*/ 	.word	0x00000000
        /*0010*/ 	.short	0x0006
        /*0012*/ 	.short	0x002c
        /*0014*/ 	.byte	0x00, 0xf0, 0x11, 0x00


	//----- nvinfo : EIATTR_KPARAM_INFO
	.align		4
.L_12:
        /*0018*/ 	.byte	0x04, 0x17
        /*001a*/ 	.short	(.L_14 - .L_13)
.L_13:
        /*001c*/ 	.word	0x00000000
        /*0020*/ 	.short	0x0005
        /*0022*/ 	.short	0x0028
        /*0024*/ 	.byte	0x00, 0xf0, 0x11, 0x00


	//----- nvinfo : EIATTR_KPARAM_INFO
	.align		4
.L_14:
        /*0028*/ 	.byte	0x04, 0x17
        /*002a*/ 	.short	(.L_16 - .L_15)
.L_15:
        /*002c*/ 	.word	0x00000000
        /*0030*/ 	.short	0x0004
        /*0032*/ 	.short	0x0020
        /*0034*/ 	.byte	0x00, 0xf4, 0x21, 0x00


	//----- nvinfo : EIATTR_KPARAM_INFO
	.align		4
.L_16:
        /*0038*/ 	.byte	0x04, 0x17
        /*003a*/ 	.short	(.L_18 - .L_17)
.L_17:
        /*003c*/ 	.word	0x00000000
        /*0040*/ 	.short	0x0003
        /*0042*/ 	.short	0x0018
        /*0044*/ 	.byte	0x00, 0xf4, 0x21, 0x00


	//----- nvinfo : EIATTR_KPARAM_INFO
	.align		4
.L_18:
        /*0048*/ 	.byte	0x04, 0x17
        /*004a*/ 	.short	(.L_20 - .L_19)
.L_19:
        /*004c*/ 	.word	0x00000000
        /*0050*/ 	.short	0x0002
        /*0052*/ 	.short	0x0010
        /*0054*/ 	.byte	0x00, 0xf4, 0x21, 0x00


	//----- nvinfo : EIATTR_KPARAM_INFO
	.align		4
.L_20:
        /*0058*/ 	.byte	0x04, 0x17
        /*005a*/ 	.short	(.L_22 - .L_21)
.L_21:
        /*005c*/ 	.word	0x00000000
        /*0060*/ 	.short	0x0001
        /*0062*/ 	.short	0x0008
        /*0064*/ 	.byte	0x00, 0xf4, 0x21, 0x00


	//----- nvinfo : EIATTR_KPARAM_INFO
	.align		4
.L_22:
        /*0068*/ 	.byte	0x04, 0x17
        /*006a*/ 	.short	(.L_24 - .L_23)
.L_23:
        /*006c*/ 	.word	0x00000000
        /*0070*/ 	.short	0x0000
        /*0072*/ 	.short	0x0000
        /*0074*/ 	.byte	0x00, 0xf4, 0x21, 0x00


	//----- nvinfo : EIATTR_SPARSE_MMA_MASK
	.align		4
.L_24:
        /*0078*/ 	.byte	0x03, 0x50
        /*007a*/ 	.short	0x0000


	//----- nvinfo : EIATTR_MAXREG_COUNT
	.align		4
        /*007c*/ 	.byte	0x03, 0x1b
        /*007e*/ 	.short	0x0080


	//----- nvinfo : EIATTR_COOP_GROUP_MASK_REGIDS
	.align		4
        /*0080*/ 	.byte	0x04, 0x29
        /*0082*/ 	.short	(.L_26 - .L_25)


	//   ....[0]....
.L_25:
        /*0084*/ 	.word	0xffffffff


	//   ....[1]....
        /*0088*/ 	.word	0xffffffff


	//   ....[2]....
        /*008c*/ 	.word	0xffffffff


	//   ....[3]....
        /*0090*/ 	.word	0xffffffff


	//   ....[4]....
        /*0094*/ 	.word	0xffffffff


	//   ....[5]....
        /*0098*/ 	.word	0xffffffff


	//   ....[6]....
        /*009c*/ 	.word	0xffffffff


	//   ....[7]....
        /*00a0*/ 	.word	0xffffffff


	//   ....[8]....
        /*00a4*/ 	.word	0xffffffff


	//----- nvinfo : EIATTR_COOP_GROUP_INSTR_OFFSETS
	.align		4
.L_26:
        /*00a8*/ 	.byte	0x04, 0x28
        /*00aa*/ 	.short	(.L_28 - .L_27)


	//   ....[0]....
.L_27:
        /*00ac*/ 	.word	0x00002300


	//   ....[1]....
        /*00b0*/ 	.word	0x00002310


	//   ....[2]....
        /*00b4*/ 	.word	0x00002320


	//   ....[3]....
        /*00b8*/ 	.word	0x00002360


	//   ....[4]....
        /*00bc*/ 	.word	0x00002440


	//   ....[5]....
        /*00c0*/ 	.word	0x000024d0


	//   ....[6]....
        /*00c4*/ 	.word	0x00002510


	//   ....[7]....
        /*00c8*/ 	.word	0x00002600


	//   ....[8]....
        /*00cc*/ 	.word	0x00002650


	//----- nvinfo : EIATTR_EXIT_INSTR_OFFSETS
	.align		4
.L_28:
        /*00d0*/ 	.byte	0x04, 0x1c
        /*00d2*/ 	.short	(.L_30 - .L_29)


	//   ....[0]....
.L_29:
        /*00d4*/ 	.word	0x00002800


	//   ....[1]....
        /*00d8*/ 	.word	0x00002840


	//----- nvinfo : EIATTR_REQNTID
	.align		4
.L_30:
        /*00dc*/ 	.byte	0x04, 0x10
        /*00de*/ 	.short	(.L_32 - .L_31)
.L_31:
        /*00e0*/ 	.word	0x00000200
        /*00e4*/ 	.word	0x00000001
        /*00e8*/ 	.word	0x00000001


	//----- nvinfo : EIATTR_CBANK_PARAM_SIZE
	.align		4
.L_32:
        /*00ec*/ 	.byte	0x03, 0x19
        /*00ee*/ 	.short	0x0030


	//----- nvinfo : EIATTR_PARAM_CBANK
	.align		4
        /*00f0*/ 	.byte	0x04, 0x0a
        /*00f2*/ 	.short	(.L_34 - .L_33)
	.align		4
.L_33:
        /*00f4*/ 	.word	index@(.nv.constant0.triton_red_fused_avg_pool2d_native_group_norm_17)
        /*00f8*/ 	.short	0x0210
        /*00fa*/ 	.short	0x0030


	//----- nvinfo : EIATTR_SW_WAR
	.align		4
.L_34:
        /*00fc*/ 	.byte	0x04, 0x36
        /*00fe*/ 	.short	(.L_36 - .L_35)
.L_35:
        /*0100*/ 	.word	0x00000008
.L_36:


//--------------------- .nv.callgraph             --------------------------
	.section	.nv.callgraph,"",@"SHT_CUDA_CALLGRAPH"
	.align	4
	.sectionentsize	8
	.align		4
        /*0000*/ 	.word	0x00000000
	.align		4
        /*0004*/ 	.word	0xffffffff
	.align		4
        /*0008*/ 	.word	0x00000000
	.align		4
        /*000c*/ 	.word	0xfffffffe
	.align		4
        /*0010*/ 	.word	0x00000000
	.align		4
        /*0014*/ 	.word	0xfffffffd
	.align		4
        /*0018*/ 	.word	0x00000000
	.align		4
        /*001c*/ 	.word	0xfffffffc


//--------------------- .nv.constant4             --------------------------
	.section	.nv.constant4,"a",@progbits
	.align	8
	.align		8
.nv.constant4:
        /*0000*/ 	.dword	_$_str


//--------------------- .text.triton_red_fused_avg_pool2d_native_group_norm_17 --------------------------
	.section	.text.triton_red_fused_avg_pool2d_native_group_norm_17,"ax",@progbits
	.sectionflags	@"SHF_BARRIERS=1"
	.align	128
        .global         triton_red_fused_avg_pool2d_native_group_norm_17
        .type           triton_red_fused_avg_pool2d_native_group_norm_17,@function
        .size           triton_red_fused_avg_pool2d_native_group_norm_17,(.L_x_3 - triton_red_fused_avg_pool2d_native_group_norm_17)
        .other          triton_red_fused_avg_pool2d_native_group_norm_17,@"STO_CUDA_ENTRY STV_DEFAULT"
triton_red_fused_avg_pool2d_native_group_norm_17:
.text.triton_red_fused_avg_pool2d_native_group_norm_17:
[----:B------:R-:W0:Y:S02]  /*0000*/  LDC R1, c[0x0][0x28] ;  /* 0x00000a00ff017b82 */ /* 0x000e240000000800 */
[----:B------:R-:W1:Y:S01]  /*0010*/  S2R R0, SR_TID.X ;  /* 0x0000000000007919 */ /* 0x000e620000002100 */
[----:B------:R-:W2:Y:S01]  /*0020*/  S2UR UR6, SR_CgaCtaId ;  /* 0x00000000000679c3 */ /* 0x000ea20000008800 */
[----:B------:R-:W-:Y:S01]  /*0030*/  UMOV UR4, 0x400 ;  /* 0x0000040000047882 */ /* 0x000fe20000000000 */
[----:B------:R-:W-:Y:S01]  /*0040*/  HFMA2.MMA R46, -RZ, RZ, 0, 0 ;  /* 0x00000000ff2e7435 */ /* 0x000fe200000001ff */
[----:B------:R-:W3:Y:S01]  /*0050*/  S2R R47, SR_CTAID.X ;  /* 0x00000000002f7919 */ /* 0x000ee20000002500 */
[----:B------:R-:W-:Y:S01]  /*0060*/  MOV R23, 0xffffffc0 ;  /* 0xffffffc000177802 */ /* 0x000fe20000000f00 */
[----:B------:R-:W-:Y:S01]  /*0070*/  IMAD.MOV.U32 R24, RZ, RZ, -0x1 ;  /* 0xffffffffff187424 */ /* 0x000fe200078e00ff */
[----:B------:R-:W-:Y:S01]  /*0080*/  CS2R R26, SRZ ;  /* 0x00000000001a7805 */ /* 0x000fe2000001ff00 */
[----:B------:R-:W-:Y:S01]  /*0090*/  IMAD.MOV.U32 R25, RZ, RZ, RZ ;  /* 0x000000ffff197224 */ /* 0x000fe200078e00ff */
[----:B------:R-:W-:Y:S02]  /*00a0*/  CS2R R28, SRZ ;  /* 0x00000000001c7805 */ /* 0x000fe4000001ff00 */
[----:B------:R-:W-:-:S02]  /*00b0*/  CS2R R30, SRZ ;  /* 0x00000000001e7805 */ /* 0x000fc4000001ff00 */
[----:B------:R-:W-:Y:S02]  /*00c0*/  CS2R R32, SRZ ;  /* 0x0000000000207805 */ /* 0x000fe4000001ff00 */
[----:B------:R-:W-:Y:S02]  /*00d0*/  CS2R R34, SRZ ;  /* 0x0000000000227805 */ /* 0x000fe4000001ff00 */
[----:B------:R-:W-:Y:S02]  /*00e0*/  CS2R R36, SRZ ;  /* 0x0000000000247805 */ /* 0x000fe4000001ff00 */
[----:B------:R-:W-:Y:S02]  /*00f0*/  CS2R R38, SRZ ;  /* 0x0000000000267805 */ /* 0x000fe4000001ff00 */
[----:B------:R-:W-:Y:S02]  /*0100*/  CS2R R40, SRZ ;  /* 0x0000000000287805 */ /* 0x000fe4000001ff00 */
[----:B------:R-:W-:-:S02]  /*0110*/  CS2R R42, SRZ ;  /* 0x00000000002a7805 */ /* 0x000fc4000001ff00 */
[----:B------:R-:W-:Y:S02]  /*0120*/  CS2R R44, SRZ ;  /* 0x00000000002c7805 */ /* 0x000fe4000001ff00 */
[----:B------:R-:W-:Y:S01]  /*0130*/  CS2R R48, SRZ ;  /* 0x0000000000307805 */ /* 0x000fe2000001ff00 */
[----:B------:R-:W-:Y:S01]  /*0140*/  ULDC.64 UR8, c[0x0][0x208] ;  /* 0x0000820000087ab9 */ /* 0x000fe20000000a00 */
[----:B------:R-:W-:Y:S01]  /*0150*/  ULDC.64 UR10, c[0x0][0x210] ;  /* 0x00008400000a7ab9 */ /* 0x000fe20000000a00 */
[----:B--2---:R-:W-:-:S03]  /*0160*/  UPRMT UR6, UR6, 0x654, UR4 ;  /* 0x0000065406067896 */ /* 0x004fc60008000004 */
[----:B------:R-:W-:Y:S01]  /*0170*/  ULDC.64 UR4, c[0x0][0x218] ;  /* 0x0000860000047ab9 */ /* 0x000fe20000000a00 */
[--C-:B-1----:R-:W-:Y:S01]  /*0180*/  SHF.R.U32.HI R4, RZ, 0x4, R0.reuse ;  /* 0x00000004ff047819 */ /* 0x102fe20000011600 */
[----:B------:R-:W-:Y:S01]  /*0190*/  IMAD.SHL.U32 R14, R0, 0x4, RZ ;  /* 0x00000004000e7824 */ /* 0x000fe200078e00ff */
[----:B------:R-:W-:Y:S02]  /*01a0*/  SHF.R.U32.HI R15, RZ, 0x6, R0 ;  /* 0x00000006ff0f7819 */ /* 0x000fe40000011600 */
[----:B------:R-:W-:Y:S01]  /*01b0*/  SGXT.U32 R4, R4, 0x5 ;  /* 0x000000050404781a */ /* 0x000fe20000000000 */
[C---:B---3--:R-:W-:Y:S01]  /*01c0*/  IMAD.SHL.U32 R2, R47.reuse, 0x8000, RZ ;  /* 0x000080002f027824 */ /* 0x048fe200078e00ff */
[----:B------:R-:W-:Y:S02]  /*01d0*/  SHF.L.U32 R47, R47, 0x6, RZ ;  /* 0x000000062f2f7819 */ /* 0x000fe400000006ff */
[----:B------:R-:W-:Y:S01]  /*01e0*/  SGXT.U32 R15, R15, 0x3 ;  /* 0x000000030f0f781a */ /* 0x000fe20000000000 */
[----:B------:R-:W-:Y:S01]  /*01f0*/  IMAD.SHL.U32 R3, R4, 0x200, RZ ;  /* 0x0000020004037824 */ /* 0x000fe200078e00ff */
[----:B------:R-:W-:-:S02]  /*0200*/  LOP3.LUT R68, R47, R4, RZ, 0xfc, !PT ;  /* 0x000000042f447212 */ /* 0x000fc400078efcff */
[----:B------:R-:W-:Y:S02]  /*0210*/  LOP3.LUT R20, R14, 0x7fc, RZ, 0xc0, !PT ;  /* 0x000007fc0e147812 */ /* 0x000fe400078ec0ff */
[----:B------:R-:W-:Y:S01]  /*0220*/  LOP3.LUT R10, R2, R3, RZ, 0xfc, !PT ;  /* 0x00000003020a7212 */ /* 0x000fe200078efcff */
[----:B------:R-:W-:Y:S01]  /*0230*/  IMAD.SHL.U32 R2, R0, 0x40, RZ ;  /* 0x0000004000027824 */ /* 0x000fe200078e00ff */
[----:B------:R-:W-:Y:S02]  /*0240*/  SHF.L.U32 R7, R68, 0x9, RZ ;  /* 0x0000000944077819 */ /* 0x000fe400000006ff */
[----:B------:R-:W-:Y:S02]  /*0250*/  LOP3.LUT R3, R0, 0xf, RZ, 0xc0, !PT ;  /* 0x0000000f00037812 */ /* 0x000fe400078ec0ff */
[----:B------:R-:W-:Y:S02]  /*0260*/  LOP3.LUT R6, R2, 0xfc0, RZ, 0xc0, !PT ;  /* 0x00000fc002067812 */ /* 0x000fe400078ec0ff */
[----:B------:R-:W-:Y:S01]  /*0270*/  LOP3.LUT R4, R47, 0x20, R4, 0xfe, !PT ;  /* 0x000000202f047812 */ /* 0x000fe200078efe04 */
[----:B------:R-:W-:Y:S01]  /*0280*/  IMAD.WIDE.U32 R2, R3, 0x10, RZ ;  /* 0x0000001003027825 */ /* 0x000fe200078e00ff */
[----:B------:R-:W-:-:S02]  /*0290*/  LOP3.LUT R16, R6, R15, RZ, 0xfc, !PT ;  /* 0x0000000f06107212 */ /* 0x000fc400078efcff */
[----:B------:R-:W-:Y:S02]  /*02a0*/  LEA.HI R5, R6, UR6, RZ, 0x1e ;  /* 0x0000000606057c11 */ /* 0x000fe4000f8ff0ff */
[----:B------:R-:W-:Y:S01]  /*02b0*/  LOP3.LUT R9, R7, 0x4000, RZ, 0xfc, !PT ;  /* 0x0000400007097812 */ /* 0x000fe200078efcff */
[----:B------:R-:W-:Y:S01]  /*02c0*/  IMAD.WIDE R6, R10, 0x4, RZ ;  /* 0x000000040a067825 */ /* 0x000fe200078e02ff */
[----:B------:R-:W-:Y:S02]  /*02d0*/  LOP3.LUT R8, R20, 0x800, RZ, 0xfc, !PT ;  /* 0x0000080014087812 */ /* 0x000fe400078efcff */
[----:B------:R-:W-:Y:S01]  /*02e0*/  ISETP.GE.AND P2, PT, R4, 0x80, PT ;  /* 0x000000800400780c */ /* 0x000fe20003f46270 */
[----:B------:R-:W-:Y:S01]  /*02f0*/  IMAD R16, R16, 0x4, R5 ;  /* 0x0000000410107824 */ /* 0x000fe200078e0205 */
[----:B------:R-:W-:Y:S01]  /*0300*/  SHF.R.U32.HI R8, RZ, 0x2, R8 ;  /* 0x00000002ff087819 */ /* 0x000fe20000011608 */
[----:B------:R-:W-:Y:S01]  /*0310*/  IMAD.WIDE R4, R9, 0x4, RZ ;  /* 0x0000000409047825 */ /* 0x000fe200078e02ff */
[----:B------:R-:W-:-:S02]  /*0320*/  LOP3.LUT R17, R2, R6, RZ, 0xfc, !PT ;  /* 0x0000000602117212 */ /* 0x000fc400078efcff */
[----:B------:R-:W-:Y:S02]  /*0330*/  LOP3.LUT R6, R0, 0x1f0, RZ, 0xc0, !PT ;  /* 0x000001f000067812 */ /* 0x000fe400078ec0ff */
[----:B------:R-:W-:Y:S02]  /*0340*/  LOP3.LUT R47, R47, 0x3f, R0, 0xf8, !PT ;  /* 0x0000003f2f2f7812 */ /* 0x000fe400078ef800 */
[----:B------:R-:W-:Y:S01]  /*0350*/  LOP3.LUT R8, R8, 0x3f0, RZ, 0xc0, !PT ;  /* 0x000003f008087812 */ /* 0x000fe200078ec0ff */
[----:B------:R-:W-:Y:S01]  /*0360*/  VIADD R19, R6, UR6 ;  /* 0x0000000606137c36 */ /* 0x000fe20008000000 */
[----:B------:R-:W-:Y:S01]  /*0370*/  LOP3.LUT R18, R2, R4, RZ, 0xfc, !PT ;  /* 0x0000000402127212 */ /* 0x000fe200078efcff */
[----:B------:R-:W-:Y:S01]  /*0380*/  IMAD.SHL.U32 R50, R47, 0x800, RZ ;  /* 0x000008002f327824 */ /* 0x000fe200078e00ff */
[----:B------:R-:W-:Y:S01]  /*0390*/  SHF.R.U32.HI R51, RZ, 0x5, R0 ;  /* 0x00000005ff337819 */ /* 0x000fe20000011600 */
[----:B------:R-:W-:Y:S01]  /*03a0*/  IMAD R19, R20, 0x4, R19 ;  /* 0x0000000414137824 */ /* 0x000fe200078e0213 */
[----:B------:R-:W-:-:S02]  /*03b0*/  LOP3.LUT R21, R3, R7, RZ, 0xfc, !PT ;  /* 0x0000000703157212 */ /* 0x000fc400078efcff */
[----:B------:R-:W-:Y:S02]  /*03c0*/  LOP3.LUT R22, R3, R5, RZ, 0xfc, !PT ;  /* 0x0000000503167212 */ /* 0x000fe400078efcff */
[----:B------:R-:W-:Y:S02]  /*03d0*/  IADD3 R3, R8, UR6, RZ ;  /* 0x0000000608037c10 */ /* 0x000fe4000fffe0ff */
[----:B------:R-:W-:Y:S02]  /*03e0*/  IADD3 R18, P0, R18, UR4, RZ ;  /* 0x0000000412127c10 */ /* 0x000fe4000ff1e0ff */
[----:B------:R-:W-:Y:S01]  /*03f0*/  LOP3.LUT R51, R51, 0xe, RZ, 0xc0, !PT ;  /* 0x0000000e33337812 */ /* 0x000fe200078ec0ff */
[----:B------:R-:W-:Y:S01]  /*0400*/  IMAD R20, R20, 0x4, R3 ;  /* 0x0000000414147824 */ /* 0x000fe200078e0203 */
[----:B------:R-:W-:Y:S01]  /*0410*/  IADD3 R17, P1, R17, UR4, RZ ;  /* 0x0000000411117c10 */ /* 0x000fe2000ff3e0ff */
[----:B------:R-:W-:Y:S01]  /*0420*/  UMOV UR4, URZ ;  /* 0x0000003f00047c82 */ /* 0x000fe20008000000 */
[----:B------:R-:W-:-:S02]  /*0430*/  IADD3.X R22, R22, UR5, RZ, P0, !PT ;  /* 0x0000000516167c10 */ /* 0x000fc400087fe4ff */
[----:B------:R-:W-:Y:S02]  /*0440*/  LOP3.LUT R52, R0, 0x3f, RZ, 0xc0, !PT ;  /* 0x0000003f00347812 */ /* 0x000fe400078ec0ff */
[----:B------:R-:W-:Y:S02]  /*0450*/  ISETP.GE.AND P0, PT, R47, 0x80, PT ;  /* 0x000000802f00780c */ /* 0x000fe40003f06270 */
[----:B------:R-:W-:Y:S02]  /*0460*/  SHF.R.S32.HI R69, RZ, 0x1f, R50 ;  /* 0x0000001fff457819 */ /* 0x000fe40000011432 */
[----:B------:R-:W-:Y:S02]  /*0470*/  LOP3.LUT R70, R50, 0x20, R51, 0xfe, !PT ;  /* 0x0000002032467812 */ /* 0x000fe400078efe33 */
[----:B------:R-:W-:Y:S02]  /*0480*/  LOP3.LUT R71, R50, 0x40, R51, 0xfe, !PT ;  /* 0x0000004032477812 */ /* 0x000fe400078efe33 */
[----:B------:R-:W-:-:S02]  /*0490*/  LOP3.LUT R72, R50, 0x60, R51, 0xfe, !PT ;  /* 0x0000006032487812 */ /* 0x000fc400078efe33 */
[----:B------:R-:W-:Y:S02]  /*04a0*/  LOP3.LUT R73, R50, 0x80, R51, 0xfe, !PT ;  /* 0x0000008032497812 */ /* 0x000fe400078efe33 */
[----:B------:R-:W-:Y:S02]  /*04b0*/  LOP3.LUT R74, R50, 0xa0, R51, 0xfe, !PT ;  /* 0x000000a0324a7812 */ /* 0x000fe400078efe33 */
[----:B------:R-:W-:Y:S02]  /*04c0*/  LOP3.LUT R75, R50, 0xc0, R51, 0xfe, !PT ;  /* 0x000000c0324b7812 */ /* 0x000fe400078efe33 */
[----:B------:R-:W-:Y:S02]  /*04d0*/  LOP3.LUT R76, R50, 0xe0, R51, 0xfe, !PT ;  /* 0x000000e0324c7812 */ /* 0x000fe400078efe33 */
[----:B------:R-:W-:Y:S01]  /*04e0*/  IADD3.X R21, R21, UR5, RZ, P1, !PT ;  /* 0x0000000515157c10 */ /* 0x000fe20008ffe4ff */
[----:B------:R-:W-:-:S06]  /*04f0*/  UMOV UR5, URZ ;  /* 0x0000003f00057c82 */ /* 0x000fcc0008000000 */
.L_x_1:
[----:B------:R-:W-:Y:S02]  /*0500*/  LOP3.LUT R81, R51, UR4, R50, 0xfe, !PT ;  /* 0x0000000433517c12 */ /* 0x000fe4000f8efe32 */
[----:B------:R-:W-:Y:S02]  /*0510*/  CS2R R58, SRZ ;  /* 0x00000000003a7805 */ /* 0x000fe4000001ff00 */
[----:B------:R-:W-:Y:S02]  /*0520*/  LOP3.LUT R60, R69, UR5, RZ, 0xfc, !PT ;  /* 0x00000005453c7c12 */ /* 0x000fe4000f8efcff */
[----:B------:R-:W-:Y:S02]  /*0530*/  LEA R2, P1, R81, UR10, 0x2 ;  /* 0x0000000a51027c11 */ /* 0x000fe4000f8210ff */
[----:B------:R-:W-:Y:S02]  /*0540*/  LOP3.LUT R67, R71, UR4, RZ, 0xfc, !PT ;  /* 0x0000000447437c12 */ /* 0x000fe4000f8efcff */
[----:B------:R-:W-:-:S02]  /*0550*/  LEA.HI.X R3, R81, UR11, R60, 0x2, P1 ;  /* 0x0000000b51037c11 */ /* 0x000fc400088f143c */
[C---:B------:R-:W-:Y:S02]  /*0560*/  LEA R12, P1, R67.reuse, UR10, 0x2 ;  /* 0x0000000a430c7c11 */ /* 0x040fe4000f8210ff */
[----:B------:R-:W-:Y:S01]  /*0570*/  LOP3.LUT R79, R70, UR4, RZ, 0xfc, !PT ;  /* 0x00000004464f7c12 */ /* 0x000fe2000f8efcff */
[----:B------:R1:W2:Y:S01]  /*0580*/  @!P0 LDG.E.EL R59, desc[UR8][R2.64] ;  /* 0x00000008023b8981 */ /* 0x0002a2000c2e1900 */
[----:B------:R-:W-:Y:S02]  /*0590*/  LOP3.LUT R77, R72, UR4, RZ, 0xfc, !PT ;  /* 0x00000004484d7c12 */ /* 0x000fe4000f8efcff */
[----:B------:R-:W-:Y:S02]  /*05a0*/  LEA.HI.X R13, R67, UR11, R60, 0x2, P1 ;  /* 0x0000000b430d7c11 */ /* 0x000fe400088f143c */
[----:B------:R-:W-:Y:S01]  /*05b0*/  LEA R8, P3, R79, UR10, 0x2 ;  /* 0x0000000a4f087c11 */ /* 0x000fe2000f8610ff */
[----:B-1----:R-:W1:Y:S01]  /*05c0*/  LDC.64 R2, c[0x0][0x210] ;  /* 0x00008400ff027b82 */ /* 0x002e620000000a00 */
[----:B------:R-:W-:-:S02]  /*05d0*/  LEA R4, P1, R77, UR10, 0x2 ;  /* 0x0000000a4d047c11 */ /* 0x000fc4000f8210ff */
[----:B------:R-:W-:Y:S02]  /*05e0*/  LOP3.LUT R91, R74, UR4, RZ, 0xfc, !PT ;  /* 0x000000044a5b7c12 */ /* 0x000fe4000f8efcff */
[----:B------:R-:W-:Y:S02]  /*05f0*/  LOP3.LUT R93, R73, UR4, RZ, 0xfc, !PT ;  /* 0x00000004495d7c12 */ /* 0x000fe4000f8efcff */
[----:B------:R-:W-:Y:S02]  /*0600*/  CS2R R54, SRZ ;  /* 0x0000000000367805 */ /* 0x000fe4000001ff00 */
[--C-:B------:R-:W-:Y:S02]  /*0610*/  LEA.HI.X R5, R77, UR11, R60.reuse, 0x2, P1 ;  /* 0x0000000b4d057c11 */ /* 0x100fe400088f143c */
[----:B------:R-:W-:Y:S02]  /*0620*/  LEA.HI.X R9, R79, UR11, R60, 0x2, P3 ;  /* 0x0000000b4f097c11 */ /* 0x000fe400098f143c */
[----:B------:R-:W-:Y:S01]  /*0630*/  LEA R10, P1, R91, UR10, 0x2 ;  /* 0x0000000a5b0a7c11 */ /* 0x000fe2000f8210ff */
[----:B------:R-:W-:Y:S01]  /*0640*/  IMAD.MOV.U32 R53, RZ, RZ, RZ ;  /* 0x000000ffff357224 */ /* 0x000fe200078e00ff */
[----:B------:R-:W-:-:S02]  /*0650*/  LEA R6, P3, R93, UR10, 0x2 ;  /* 0x0000000a5d067c11 */ /* 0x000fc4000f8610ff */
[----:B------:R-:W-:Y:S02]  /*0660*/  CS2R R56, SRZ ;  /* 0x0000000000387805 */ /* 0x000fe4000001ff00 */
[----:B------:R-:W-:Y:S01]  /*0670*/  LOP3.LUT R61, R75, UR4, RZ, 0xfc, !PT ;  /* 0x000000044b3d7c12 */ /* 0x000fe2000f8efcff */
[----:B------:R3:W4:Y:S01]  /*0680*/  @!P0 LDG.E.EL R54, desc[UR8][R12.64] ;  /* 0x000000080c368981 */ /* 0x000722000c2e1900 */
[--C-:B------:R-:W-:Y:S02]  /*0690*/  LEA.HI.X R11, R91, UR11, R60.reuse, 0x2, P1 ;  /* 0x0000000b5b0b7c11 */ /* 0x100fe400088f143c */
[----:B------:R-:W-:Y:S02]  /*06a0*/  LEA.HI.X R7, R93, UR11, R60, 0x2, P3 ;  /* 0x0000000b5d077c11 */ /* 0x000fe400098f143c */
[----:B------:R-:W-:Y:S02]  /*06b0*/  CS2R R62, SRZ ;  /* 0x00000000003e7805 */ /* 0x000fe4000001ff00 */
[----:B------:R-:W-:Y:S01]  /*06c0*/  LOP3.LUT R89, R76, UR4, RZ, 0xfc, !PT ;  /* 0x000000044c597c12 */ /* 0x000fe2000f8efcff */
[----:B------:R1:W5:Y:S01]  /*06d0*/  @!P0 LDG.E.EL R58, desc[UR8][R10.64] ;  /* 0x000000080a3a8981 */ /* 0x000362000c2e1900 */
[----:B------:R-:W-:-:S02]  /*06e0*/  MOV R66, RZ ;  /* 0x000000ff00427202 */ /* 0x000fc40000000f00 */
[C---:B---3--:R-:W-:Y:S01]  /*06f0*/  LEA R12, P3, R61.reuse, UR10, 0x2 ;  /* 0x0000000a3d0c7c11 */ /* 0x048fe2000f8610ff */
[----:B------:R3:W5:Y:S01]  /*0700*/  @!P0 LDG.E.EL R53, desc[UR8][R6.64] ;  /* 0x0000000806358981 */ /* 0x000762000c2e1900 */
[----:B------:R-:W-:Y:S02]  /*0710*/  CS2R R64, SRZ ;  /* 0x0000000000407805 */ /* 0x000fe4000001ff00 */
[----:B------:R-:W-:Y:S01]  /*0720*/  LEA.HI.X R13, R61, UR11, R60, 0x2, P3 ;  /* 0x0000000b3d0d7c11 */ /* 0x000fe200098f143c */
[----:B------:R1:W5:Y:S02]  /*0730*/  @!P0 LDG.E.EL R56, desc[UR8][R4.64] ;  /* 0x0000000804388981 */ /* 0x000364000c2e1900 */
[--C-:B-1----:R-:W-:Y:S01]  /*0740*/  IMAD.WIDE R10, R67, 0x4, R2.reuse ;  /* 0x00000004430a7825 */ /* 0x102fe200078e0202 */
[----:B------:R-:W-:Y:S01]  /*0750*/  CS2R R82, SRZ ;  /* 0x0000000000527805 */ /* 0x000fe2000001ff00 */
[----:B------:R1:W5:Y:S02]  /*0760*/  @!P0 LDG.E.EL R63, desc[UR8][R8.64] ;  /* 0x00000008083f8981 */ /* 0x000364000c2e1900 */
[----:B---3--:R-:W-:Y:S01]  /*0770*/  IMAD.WIDE R6, R81, 0x4, R2 ;  /* 0x0000000451067825 */ /* 0x008fe200078e0202 */
[----:B------:R-:W-:Y:S01]  /*0780*/  CS2R R80, SRZ ;  /* 0x0000000000507805 */ /* 0x000fe2000001ff00 */
[----:B------:R-:W3:Y:S01]  /*0790*/  @!P0 LDG.E.EL R66, desc[UR8][R10.64+0x4] ;  /* 0x000004080a428981 */ /* 0x000ee2000c2e1900 */
[----:B0-----:R-:W-:Y:S01]  /*07a0*/  LEA R4, P1, R89, UR10, 0x2 ;  /* 0x0000000a59047c11 */ /* 0x001fe2000f8210ff */
[----:B------:R-:W-:-:S02]  /*07b0*/  IMAD.MOV.U32 R67, RZ, RZ, RZ ;  /* 0x000000ffff437224 */ /* 0x000fc400078e00ff */
[----:B------:R0:W3:Y:S01]  /*07c0*/  @!P0 LDG.E.EL R57, desc[UR8][R12.64] ;  /* 0x000000080c398981 */ /* 0x0000e2000c2e1900 */
[----:B-1----:R-:W-:Y:S01]  /*07d0*/  IMAD.WIDE R8, R79, 0x4, R2 ;  /* 0x000000044f087825 */ /* 0x002fe200078e0202 */
[----:B------:R-:W-:Y:S02]  /*07e0*/  LEA.HI.X R5, R89, UR11, R60, 0x2, P1 ;  /* 0x0000000b59057c11 */ /* 0x000fe400088f143c */
[----:B------:R-:W3:Y:S01]  /*07f0*/  @!P0 LDG.E.EL R64, desc[UR8][R6.64+0x4] ;  /* 0x0000040806408981 */ /* 0x000ee2000c2e1900 */
[----:B------:R-:W-:Y:S02]  /*0800*/  CS2R R86, SRZ ;  /* 0x0000000000567805 */ /* 0x000fe4000001ff00 */
[----:B------:R-:W-:Y:S01]  /*0810*/  CS2R R84, SRZ ;  /* 0x0000000000547805 */ /* 0x000fe2000001ff00 */
[----:B------:R-:W3:Y:S01]  /*0820*/  @!P0 LDG.E.EL R80, desc[UR8][R6.64+0x40] ;  /* 0x0000400806508981 */ /* 0x000ee2000c2e1900 */
[----:B0-----:R-:W-:Y:S01]  /*0830*/  IMAD.WIDE R12, R77, 0x4, R2 ;  /* 0x000000044d0c7825 */ /* 0x001fe200078e0202 */
[----:B------:R-:W-:-:S02]  /*0840*/  CS2R R78, SRZ ;  /* 0x00000000004e7805 */ /* 0x000fc4000001ff00 */
[----:B------:R-:W3:Y:S01]  /*0850*/  @!P0 LDG.E.EL R65, desc[UR8][R8.64+0x4] ;  /* 0x0000040808418981 */ /* 0x000ee2000c2e1900 */
[----:B------:R-:W-:-:S03]  /*0860*/  IMAD.MOV.U32 R60, RZ, RZ, RZ ;  /* 0x000000ffff3c7224 */ /* 0x000fc600078e00ff */
[----:B------:R0:W3:Y:S01]  /*0870*/  @!P0 LDG.E.EL R55, desc[UR8][R4.64] ;  /* 0x0000000804378981 */ /* 0x0000e2000c2e1900 */
[----:B------:R-:W-:-:S03]  /*0880*/  MOV R77, RZ ;  /* 0x000000ff004d7202 */ /* 0x000fc60000000f00 */
[----:B------:R-:W3:Y:S04]  /*0890*/  @!P0 LDG.E.EL R82, desc[UR8][R10.64+0x40] ;  /* 0x000040080a528981 */ /* 0x000ee8000c2e1900 */
[----:B------:R-:W3:Y:S01]  /*08a0*/  @!P0 LDG.E.EL R67, desc[UR8][R12.64+0x4] ;  /* 0x000004080c438981 */ /* 0x000ee2000c2e1900 */
[----:B0-----:R-:W-:-:S03]  /*08b0*/  IMAD.WIDE R4, R61, 0x4, R2 ;  /* 0x000000043d047825 */ /* 0x001fc600078e0202 */
[----:B------:R0:W3:Y:S01]  /*08c0*/  @!P0 LDG.E.EL R87, desc[UR8][R10.64+0x44] ;  /* 0x000044080a578981 */ /* 0x0000e2000c2e1900 */
[----:B------:R-:W-:-:S03]  /*08d0*/  IMAD.MOV.U32 R61, RZ, RZ, RZ ;  /* 0x000000ffff3d7224 */ /* 0x000fc600078e00ff */
[----:B------:R-:W3:Y:S04]  /*08e0*/  @!P0 LDG.E.EL R81, desc[UR8][R8.64+0x40] ;  /* 0x0000400808518981 */ /* 0x000ee8000c2e1900 */
[----:B------:R1:W3:Y:S01]  /*08f0*/  @!P0 LDG.E.EL R86, desc[UR8][R8.64+0x44] ;  /* 0x0000440808568981 */ /* 0x0002e2000c2e1900 */
[----:B0-----:R-:W-:-:S03]  /*0900*/  CS2R R10, SRZ ;  /* 0x00000000000a7805 */ /* 0x001fc6000001ff00 */
[----:B------:R0:W3:Y:S04]  /*0910*/  @!P0 LDG.E.EL R85, desc[UR8][R6.64+0x44] ;  /* 0x0000440806558981 */ /* 0x0000e8000c2e1900 */
[----:B------:R-:W3:Y:S01]  /*0920*/  @!P0 LDG.E.EL R83, desc[UR8][R12.64+0x40] ;  /* 0x000040080c538981 */ /* 0x000ee2000c2e1900 */
[----:B-1----:R-:W-:-:S03]  /*0930*/  IMAD.WIDE R8, R93, 0x4, R2 ;  /* 0x000000045d087825 */ /* 0x002fc600078e0202 */
[----:B------:R1:W3:Y:S01]  /*0940*/  @!P0 LDG.E.EL R60, desc[UR8][R12.64+0x44] ;  /* 0x000044080c3c8981 */ /* 0x0002e2000c2e1900 */
[----:B0-----:R-:W-:-:S03]  /*0950*/  IMAD.WIDE R6, R91, 0x4, R2 ;  /* 0x000000045b067825 */ /* 0x001fc600078e0202 */
[----:B------:R-:W3:Y:S01]  /*0960*/  @!P0 LDG.E.EL R79, desc[UR8][R4.64+0x4] ;  /* 0x00000408044f8981 */ /* 0x000ee2000c2e1900 */
[----:B------:R-:W-:-:S03]  /*0970*/  IMAD.WIDE R2, R89, 0x4, R2 ;  /* 0x0000000459027825 */ /* 0x000fc600078e0202 */
[----:B------:R-:W3:Y:S01]  /*0980*/  @!P0 LDG.E.EL R77, desc[UR8][R8.64+0x4] ;  /* 0x00000408084d8981 */ /* 0x000ee2000c2e1900 */
[----:B-1----:R-:W-:-:S03]  /*0990*/  CS2R R12, SRZ ;  /* 0x00000000000c7805 */ /* 0x002fc6000001ff00 */
[----:B------:R-:W3:Y:S04]  /*09a0*/  @!P0 LDG.E.EL R61, desc[UR8][R8.64+0x40] ;  /* 0x00004008083d8981 */ /* 0x000ee8000c2e1900 */
[----:B------:R0:W3:Y:S04]  /*09b0*/  @!P0 LDG.E.EL R10, desc[UR8][R8.64+0x44] ;  /* 0x00004408080a8981 */ /* 0x0000e8000c2e1900 */
[----:B------:R-:W3:Y:S04]  /*09c0*/  @!P0 LDG.E.EL R84, desc[UR8][R4.64+0x40] ;  /* 0x0000400804548981 */ /* 0x000ee8000c2e1900 */
[----:B------:R-:W3:Y:S01]  /*09d0*/  @!P0 LDG.E.EL R78, desc[UR8][R6.64+0x4] ;  /* 0x00000408064e8981 */ /* 0x000ee2000c2e1900 */
[----:B0-----:R-:W-:-:S03]  /*09e0*/  CS2R R8, SRZ ;  /* 0x0000000000087805 */ /* 0x001fc6000001ff00 */
[----:B------:R-:W3:Y:S04]  /*09f0*/  @!P0 LDG.E.EL R62, desc[UR8][R2.64+0x4] ;  /* 0x00000408023e8981 */ /* 0x000ee8000c2e1900 */
[----:B------:R-:W3:Y:S04]  /*0a00*/  @!P0 LDG.E.EL R13, desc[UR8][R6.64+0x40] ;  /* 0x00004008060d8981 */ /* 0x000ee8000c2e1900 */
[----:B------:R-:W3:Y:S04]  /*0a10*/  @!P0 LDG.E.EL R8, desc[UR8][R2.64+0x40] ;  /* 0x0000400802088981 */ /* 0x000ee8000c2e1900 */
[----:B------:R2:W3:Y:S04]  /*0a20*/  @!P0 LDG.E.EL R11, desc[UR8][R6.64+0x44] ;  /* 0x00004408060b8981 */ /* 0x0004e8000c2e1900 */
[----:B------:R-:W3:Y:S04]  /*0a30*/  @!P0 LDG.E.EL R9, desc[UR8][R2.64+0x44] ;  /* 0x0000440802098981 */ /* 0x000ee8000c2e1900 */
[----:B------:R4:W3:Y:S01]  /*0a40*/  @!P0 LDG.E.EL R12, desc[UR8][R4.64+0x44] ;  /* 0x00004408040c8981 */ /* 0x0008e2000c2e1900 */
[----:B------:R-:W-:-:S04]  /*0a50*/  ISETP.NE.U32.AND P1, PT, R23, -0x40, PT ;  /* 0xffffffc01700780c */ /* 0x000fc80003f25070 */
[----:B------:R-:W-:Y:S02]  /*0a60*/  ISETP.NE.AND.EX P1, PT, R24, -0x1, PT, P1 ;  /* 0xffffffff1800780c */ /* 0x000fe40003f25310 */
[----:B------:R-:W-:Y:S02]  /*0a70*/  CS2R R88, SRZ ;  /* 0x0000000000587805 */ /* 0x000fe4000001ff00 */
[----:B--2---:R-:W-:Y:S02]  /*0a80*/  SEL R7, R59, RZ, !P0 ;  /* 0x000000ff3b077207 */ /* 0x004fe40004000000 */
[----:B----4-:R-:W-:Y:S02]  /*0a90*/  SEL R4, R54, RZ, !P0 ;  /* 0x000000ff36047207 */ /* 0x010fe40004000000 */
[----:B-----5:R-:W-:Y:S02]  /*0aa0*/  SEL R56, R56, RZ, !P0 ;  /* 0x000000ff38387207 */ /* 0x020fe40004000000 */
[----:B---3--:R-:W-:-:S02]  /*0ab0*/  SEL R5, R66, RZ, !P0 ;  /* 0x000000ff42057207 */ /* 0x008fc40004000000 */
[----:B------:R-:W-:Y:S02]  /*0ac0*/  SEL R6, R63, RZ, !P0 ;  /* 0x000000ff3f067207 */ /* 0x000fe40004000000 */
[----:B------:R-:W-:Y:S01]  /*0ad0*/  SEL R64, R64, RZ, !P0 ;  /* 0x000000ff40407207 */ /* 0x000fe20004000000 */
[----:B------:R-:W-:Y:S01]  /*0ae0*/  FADD R4, R4, R5 ;  /* 0x0000000504047221 */ /* 0x000fe20000000000 */
[----:B------:R-:W-:-:S03]  /*0af0*/  SEL R80, R80, RZ, !P0 ;  /* 0x000000ff50507207 */ /* 0x000fc60004000000 */
[----:B------:R-:W-:Y:S01]  /*0b00*/  FADD R7, R7, R64 ;  /* 0x0000004007077221 */ /* 0x000fe20000000000 */
[----:B------:R-:W-:-:S03]  /*0b10*/  SEL R65, R65, RZ, !P0 ;  /* 0x000000ff41417207 */ /* 0x000fc60004000000 */
[----:B------:R-:W-:Y:S01]  /*0b20*/  FADD R2, R80, R7 ;  /* 0x0000000750027221 */ /* 0x000fe20000000000 */
[----:B------:R-:W-:Y:S02]  /*0b30*/  SEL R57, R57, RZ, !P0 ;  /* 0x000000ff39397207 */ /* 0x000fe40004000000 */
[----:B------:R-:W-:Y:S01]  /*0b40*/  SEL R5, R82, RZ, !P0 ;  /* 0x000000ff52057207 */ /* 0x000fe20004000000 */
[----:B------:R-:W-:Y:S01]  /*0b50*/  FADD R6, R6, R65 ;  /* 0x0000004106067221 */ /* 0x000fe20000000000 */
[----:B------:R-:W-:-:S03]  /*0b60*/  SEL R67, R67, RZ, !P0 ;  /* 0x000000ff43437207 */ /* 0x000fc60004000000 */
[----:B------:R-:W-:Y:S02]  /*0b70*/  FADD R5, R5, R4 ;  /* 0x0000000405057221 */ /* 0x000fe40000000000 */
[----:B------:R-:W-:Y:S01]  /*0b80*/  FADD R4, R56, R67 ;  /* 0x0000004338047221 */ /* 0x000fe20000000000 */
[----:B------:R-:W-:Y:S02]  /*0b90*/  SEL R81, R81, RZ, !P0 ;  /* 0x000000ff51517207 */ /* 0x000fe40004000000 */
[----:B------:R-:W-:-:S03]  /*0ba0*/  SEL R56, R87, RZ, !P0 ;  /* 0x000000ff57387207 */ /* 0x000fc60004000000 */
[----:B------:R-:W-:Y:S01]  /*0bb0*/  FADD R3, R81, R6 ;  /* 0x0000000651037221 */ /* 0x000fe20000000000 */
[----:B------:R-:W-:Y:S02]  /*0bc0*/  SEL R6, R53, RZ, !P0 ;  /* 0x000000ff35067207 */ /* 0x000fe40004000000 */
[----:B------:R-:W-:Y:S02]  /*0bd0*/  SEL R7, R83, RZ, !P0 ;  /* 0x000000ff53077207 */ /* 0x000fe40004000000 */
[----:B------:R-:W-:Y:S02]  /*0be0*/  SEL R60, R60, RZ, !P0 ;  /* 0x000000ff3c3c7207 */ /* 0x000fe40004000000 */
[----:B------:R-:W-:Y:S01]  /*0bf0*/  SEL R54, R79, RZ, !P0 ;  /* 0x000000ff4f367207 */ /* 0x000fe20004000000 */
[----:B------:R-:W-:Y:S01]  /*0c00*/  FADD R7, R7, R4 ;  /* 0x0000000407077221 */ /* 0x000fe20000000000 */
[----:B------:R-:W-:Y:S02]  /*0c10*/  SEL R58, R58, RZ, !P0 ;  /* 0x000000ff3a3a7207 */ /* 0x000fe40004000000 */
[----:B------:R-:W-:Y:S01]  /*0c20*/  SEL R55, R55, RZ, !P0 ;  /* 0x000000ff37377207 */ /* 0x000fe20004000000 */
[----:B------:R-:W-:Y:S01]  /*0c30*/  FADD R4, R57, R54 ;  /* 0x0000003639047221 */ /* 0x000fe20000000000 */
[----:B------:R-:W-:Y:S01]  /*0c40*/  SEL R77, R77, RZ, !P0 ;  /* 0x000000ff4d4d7207 */ /* 0x000fe20004000000 */
[----:B------:R-:W-:Y:S01]  /*0c50*/  FADD R63, R56, R5 ;  /* 0x00000005383f7221 */ /* 0x000fe20000000000 */
[----:B------:R-:W-:-:S02]  /*0c60*/  SEL R61, R61, RZ, !P0 ;  /* 0x000000ff3d3d7207 */ /* 0x000fc40004000000 */
[----:B------:R-:W-:Y:S02]  /*0c70*/  SEL R53, R84, RZ, !P0 ;  /* 0x000000ff54357207 */ /* 0x000fe40004000000 */
[----:B------:R-:W-:Y:S02]  /*0c80*/  SEL R59, R78, RZ, !P0 ;  /* 0x000000ff4e3b7207 */ /* 0x000fe40004000000 */
[----:B------:R-:W-:Y:S02]  /*0c90*/  SEL R62, R62, RZ, !P0 ;  /* 0x000000ff3e3e7207 */ /* 0x000fe40004000000 */
[----:B------:R-:W-:Y:S01]  /*0ca0*/  SEL R54, R13, RZ, !P0 ;  /* 0x000000ff0d367207 */ /* 0x000fe20004000000 */
[----:B------:R-:W-:Y:S01]  /*0cb0*/  FADD R13, R60, R7 ;  /* 0x000000073c0d7221 */ /* 0x000fe20000000000 */
[----:B------:R-:W-:Y:S01]  /*0cc0*/  FADD R7, R53, R4 ;  /* 0x0000000435077221 */ /* 0x000fe20000000000 */
[----:B------:R-:W-:Y:S01]  /*0cd0*/  FADD R5, R58, R59 ;  /* 0x0000003b3a057221 */ /* 0x000fe20000000000 */
[----:B------:R-:W-:Y:S01]  /*0ce0*/  SEL R53, R8, RZ, !P0 ;  /* 0x000000ff08357207 */ /* 0x000fe20004000000 */
[----:B------:R-:W-:Y:S01]  /*0cf0*/  FADD R4, R55, R62 ;  /* 0x0000003e37047221 */ /* 0x000fe20000000000 */
[----:B------:R-:W-:Y:S01]  /*0d00*/  FADD R6, R6, R77 ;  /* 0x0000004d06067221 */ /* 0x000fe20000000000 */
[----:B------:R-:W-:Y:S01]  /*0d10*/  SEL R86, R86, RZ, !P0 ;  /* 0x000000ff56567207 */ /* 0x000fe20004000000 */
[----:B------:R-:W-:Y:S01]  /*0d20*/  FADD R5, R54, R5 ;  /* 0x0000000536057221 */ /* 0x000fe20000000000 */
[----:B------:R-:W-:Y:S01]  /*0d30*/  SEL R8, R11, RZ, !P0 ;  /* 0x000000ff0b087207 */ /* 0x000fe20004000000 */
[----:B------:R-:W-:Y:S01]  /*0d40*/  FADD R4, R53, R4 ;  /* 0x0000000435047221 */ /* 0x000fe20000000000 */
[----:B------:R-:W-:-:S02]  /*0d50*/  SEL R85, R85, RZ, !P0 ;  /* 0x000000ff55557207 */ /* 0x000fc40004000000 */
[----:B------:R-:W-:Y:S01]  /*0d60*/  SEL R9, R9, RZ, !P0 ;  /* 0x000000ff09097207 */ /* 0x000fe20004000000 */
[----:B------:R-:W-:Y:S01]  /*0d70*/  FADD R6, R61, R6 ;  /* 0x000000063d067221 */ /* 0x000fe20000000000 */
[----:B------:R-:W-:Y:S02]  /*0d80*/  SEL R55, R10, RZ, !P0 ;  /* 0x000000ff0a377207 */ /* 0x000fe40004000000 */
[----:B------:R-:W-:Y:S01]  /*0d90*/  SEL R12, R12, RZ, !P0 ;  /* 0x000000ff0c0c7207 */ /* 0x000fe20004000000 */
[----:B------:R-:W-:Y:S01]  /*0da0*/  FADD R3, R86, R3 ;  /* 0x0000000356037221 */ /* 0x000fe20000000000 */
[----:B------:R-:W-:Y:S01]  /*0db0*/  FADD R5, R8, R5 ;  /* 0x0000000508057221 */ /* 0x000fe20000000000 */
[----:B------:R-:W-:Y:S01]  /*0dc0*/  FADD R4, R9, R4 ;  /* 0x0000000409047221 */ /* 0x000fe20000000000 */
[----:B------:R-:W-:Y:S01]  /*0dd0*/  FADD R2, R85, R2 ;  /* 0x0000000255027221 */ /* 0x000fe20000000000 */
[----:B------:R-:W-:Y:S01]  /*0de0*/  FADD R6, R55, R6 ;  /* 0x0000000637067221 */ /* 0x000fe20000000000 */
[----:B------:R-:W-:Y:S01]  /*0df0*/  FADD R7, R12, R7 ;  /* 0x000000070c077221 */ /* 0x000fe20000000000 */
[----:B------:R-:W-:Y:S01]  /*0e00*/  FMUL R3, R3, 0.25 ;  /* 0x3e80000003037820 */ /* 0x000fe20000400000 */
[----:B------:R-:W-:Y:S01]  /*0e10*/  FMUL R12, R63, 0.25 ;  /* 0x3e8000003f0c7820 */ /* 0x000fe20000400000 */
[----:B------:R-:W-:Y:S01]  /*0e20*/  FMUL R13, R13, 0.25 ;  /* 0x3e8000000d0d7820 */ /* 0x000fe20000400000 */
[----:B------:R-:W-:Y:S01]  /*0e30*/  FMUL R61, R5, 0.25 ;  /* 0x3e800000053d7820 */ /* 0x000fe20000400000 */
[----:B------:R-:W-:Y:S01]  /*0e40*/  FMUL R62, R4, 0.25 ;  /* 0x3e800000043e7820 */ /* 0x000fe20000400000 */
[----:B------:R-:W-:Y:S01]  /*0e50*/  FMUL R2, R2, 0.25 ;  /* 0x3e80000002027820 */ /* 0x000fe20000400000 */
[----:B------:R-:W-:Y:S01]  /*0e60*/  FMUL R60, R6, 0.25 ;  /* 0x3e800000063c7820 */ /* 0x000fe20000400000 */
[----:B------:R-:W-:Y:S01]  /*0e70*/  FMUL R63, R7, 0.25 ;  /* 0x3e800000073f7820 */ /* 0x000fe20000400000 */
[----:B------:R-:W-:Y:S01]  /*0e80*/  IMAD.MOV.U32 R54, RZ, RZ, 0x3f800000 ;  /* 0x3f800000ff367424 */ /* 0x000fe200078e00ff */
[----:B------:R-:W-:-:S02]  /*0e90*/  CS2R R82, SRZ ;  /* 0x0000000000527805 */ /* 0x000fc4000001ff00 */
[----:B------:R-:W-:Y:S02]  /*0ea0*/  CS2R R84, SRZ ;  /* 0x0000000000547805 */ /* 0x000fe4000001ff00 */
[----:B------:R-:W-:Y:S02]  /*0eb0*/  CS2R R86, SRZ ;  /* 0x0000000000567805 */ /* 0x000fe4000001ff00 */
[----:B------:R-:W-:Y:S01]  /*0ec0*/  MOV R53, 0x3f800000 ;  /* 0x3f80000000357802 */ /* 0x000fe20000000f00 */
[----:B------:R-:W-:Y:S01]  /*0ed0*/  IMAD.MOV.U32 R56, RZ, RZ, 0x3f800000 ;  /* 0x3f800000ff387424 */ /* 0x000fe200078e00ff */
[----:B------:R-:W-:Y:S01]  /*0ee0*/  MOV R64, 0x3f800000 ;  /* 0x3f80000000407802 */ /* 0x000fe20000000f00 */
[----:B------:R-:W-:Y:S01]  /*0ef0*/  IMAD.MOV.U32 R55, RZ, RZ, 0x3f800000 ;  /* 0x3f800000ff377424 */ /* 0x000fe200078e00ff */
[----:B------:R-:W-:Y:S01]  /*0f00*/  MOV R59, 0x3f800000 ;  /* 0x3f800000003b7802 */ /* 0x000fe20000000f00 */
[----:B------:R-:W-:Y:S01]  /*0f10*/  IMAD.MOV.U32 R57, RZ, RZ, 0x3f800000 ;  /* 0x3f800000ff397424 */ /* 0x000fe200078e00ff */
[----:B------:R-:W-:Y:S01]  /*0f20*/  MOV R66, R3 ;  /* 0x0000000300427202 */ /* 0x000fe20000000f00 */
[----:B------:R-:W-:Y:S01]  /*0f30*/  IMAD.MOV.U32 R58, RZ, RZ, 0x3f800000 ;  /* 0x3f800000ff3a7424 */ /* 0x000fe200078e00ff */
[----:B------:R-:W-:Y:S01]  /*0f40*/  MOV R77, R13 ;  /* 0x0000000d004d7202 */ /* 0x000fe20000000f00 */
[----:B------:R-:W-:Y:S01]  /*0f50*/  IMAD.MOV.U32 R65, RZ, RZ, R2 ;  /* 0x000000ffff417224 */ /* 0x000fe200078e0002 */
[----:B------:R-:W-:Y:S01]  /*0f60*/  MOV R79, R61 ;  /* 0x0000003d004f7202 */ /* 0x000fe20000000f00 */
[----:B------:R-:W-:Y:S01]  /*0f70*/  IMAD.MOV.U32 R67, RZ, RZ, R12 ;  /* 0x000000ffff437224 */ /* 0x000fe200078e000c */
[----:B------:R-:W-:Y:S01]  /*0f80*/  MOV R81, R62 ;  /* 0x0000003e00517202 */ /* 0x000fe20000000f00 */
[----:B------:R-:W-:-:S02]  /*0f90*/  IMAD.MOV.U32 R78, RZ, RZ, R60 ;  /* 0x000000ffff4e7224 */ /* 0x000fc400078e003c */
[----:B------:R-:W-:Y:S01]  /*0fa0*/  IMAD.MOV.U32 R80, RZ, RZ, R63 ;  /* 0x000000ffff507224 */ /* 0x000fe200078e003f */
[----:B------:R-:W-:Y:S06]  /*0fb0*/  @!P1 BRA `(.L_x_0) ;  /* 0x0000000400c09947 */ /* 0x000fec0003800000 */
[----:B------:R-:W-:Y:S01]  /*0fc0*/  FADD R54, R25, 1 ;  /* 0x3f80000019367421 */ /* 0x000fe20000000000 */
[----:B------:R-:W-:Y:S01]  /*0fd0*/  FADD R4, R2, -R41 ;  /* 0x8000002902047221 */ /* 0x000fe20000000000 */
[----:B------:R-:W-:Y:S01]  /*0fe0*/  FADD R56, R27, 1 ;  /* 0x3f8000001b387421 */ /* 0x000fe20000000000 */
[----:B------:R-:W-:Y:S01]  /*0ff0*/  FADD R53, R26, 1 ;  /* 0x3f8000001a357421 */ /* 0x000fe20000000000 */
[C---:B------:R-:W-:Y:S01]  /*1000*/  FMUL R5, R54.reuse, 0.25 ;  /* 0x3e80000036057820 */ /* 0x040fe20000400000 */
[----:B------:R-:W-:Y:S01]  /*1010*/  FSETP.GT.AND P6, PT, |R54|, 8.50705917302346158658e+37, PT ;  /* 0x7e8000003600780b */ /* 0x000fe20003fc4200 */
[C---:B------:R-:W-:Y:S01]  /*1020*/  FMUL R11, R56.reuse, 0.25 ;  /* 0x3e800000380b7820 */ /* 0x040fe20000400000 */
[----:B------:R-:W-:Y:S01]  /*1030*/  FSETP.GEU.AND P1, PT, |R56|, 1.175494350822287508e-38, PT ;  /* 0x008000003800780b */ /* 0x000fe20003f2e200 */
[----:B------:R-:W-:Y:S01]  /*1040*/  FMUL R6, R53, 0.25 ;  /* 0x3e80000035067820 */ /* 0x000fe20000400000 */
[----:B------:R-:W-:Y:S01]  /*1050*/  FSEL R7, R5, R54, P6 ;  /* 0x0000003605077208 */ /* 0x000fe20003000000 */
[----:B------:R-:W-:Y:S01]  /*1060*/  FMUL R5, R4, 0.25 ;  /* 0x3e80000004057820 */ /* 0x000fe20000400000 */
[----:B------:R-:W-:Y:S01]  /*1070*/  FSETP.GEU.AND P3, PT, |R53|, 1.175494350822287508e-38, PT ;  /* 0x008000003500780b */ /* 0x000fe20003f6e200 */
[----:B------:R-:W-:Y:S01]  /*1080*/  FADD R85, R13, -R44 ;  /* 0x8000002c0d557221 */ /* 0x000fe20000000000 */
[----:B------:R-:W-:Y:S01]  /*1090*/  FSETP.GEU.AND P4, PT, |R54|, 1.175494350822287508e-38, PT ;  /* 0x008000003600780b */ /* 0x000fe20003f8e200 */
[----:B------:R-:W-:Y:S01]  /*10a0*/  FADD R57, R30, 1 ;  /* 0x3f8000001e397421 */ /* 0x000fe20000000000 */
[----:B------:R-:W-:Y:S01]  /*10b0*/  FSEL R65, R5, R4, P6 ;  /* 0x0000000405417208 */ /* 0x000fe20003000000 */
[----:B------:R-:W-:Y:S01]  /*10c0*/  FADD R5, R3, -R42 ;  /* 0x8000002a03057221 */ /* 0x000fe20000000000 */
[----:B------:R-:W-:Y:S01]  /*10d0*/  FSETP.GT.AND P6, PT, |R56|, 8.50705917302346158658e+37, PT ;  /* 0x7e8000003800780b */ /* 0x000fe20003fc4200 */
[----:B------:R-:W-:Y:S01]  /*10e0*/  FADD R87, R61, -R46 ;  /* 0x8000002e3d577221 */ /* 0x000fe20000000000 */
[----:B------:R-:W-:Y:S01]  /*10f0*/  FSETP.GT.AND P5, PT, |R53|, 8.50705917302346158658e+37, PT ;  /* 0x7e8000003500780b */ /* 0x000fe20003fa4200 */
[----:B------:R-:W-:Y:S01]  /*1100*/  FMUL R10, R5, 0.25 ;  /* 0x3e800000050a7820 */ /* 0x000fe20000400000 */
[----:B------:R-:W-:Y:S01]  /*1110*/  FSEL R11, R11, R56, P6 ;  /* 0x000000380b0b7208 */ /* 0x000fe20003000000 */
[----:B------:R-:W-:Y:S01]  /*1120*/  FMUL R64, R57, 0.25 ;  /* 0x3e80000039407820 */ /* 0x000fe20000400000 */
[----:B------:R-:W-:Y:S01]  /*1130*/  FSEL R9, R6, R53, P5 ;  /* 0x0000003506097208 */ /* 0x000fe20002800000 */
[----:B------:R-:W-:Y:S01]  /*1140*/  FADD R6, R12, -R43 ;  /* 0x8000002b0c067221 */ /* 0x000fe20000000000 */
[----:B------:R-:W-:Y:S01]  /*1150*/  FSEL R10, R10, R5, P5 ;  /* 0x000000050a0a7208 */ /* 0x000fe20002800000 */
[----:B------:R-:W-:Y:S01]  /*1160*/  @!P1 FMUL R11, R11, 16777216 ;  /* 0x4b8000000b0b9820 */ /* 0x000fe20000400000 */
[----:B------:R-:W-:Y:S01]  /*1170*/  @!P4 FMUL R7, R7, 16777216 ;  /* 0x4b8000000707c820 */ /* 0x000fe20000400000 */
[----:B------:R-:W-:Y:S01]  /*1180*/  FMUL R55, R6, 0.25 ;  /* 0x3e80000006377820 */ /* 0x000fe20000400000 */
[----:B------:R-:W-:Y:S01]  /*1190*/  @!P3 FMUL R9, R9, 16777216 ;  /* 0x4b8000000909b820 */ /* 0x000fe20000400000 */
[----:B------:R0:W1:Y:S01]  /*11a0*/  MUFU.RCP R58, R11 ;  /* 0x0000000b003a7308 */ /* 0x0000620000001000 */
[----:B------:R-:W-:Y:S01]  /*11b0*/  @!P4 FMUL R65, R65, 16777216 ;  /* 0x4b8000004141c820 */ /* 0x000fe20000400000 */
[----:B------:R-:W-:Y:S01]  /*11c0*/  @!P3 FMUL R10, R10, 16777216 ;  /* 0x4b8000000a0ab820 */ /* 0x000fe20000400000 */
[----:B------:R-:W-:Y:S01]  /*11d0*/  FSEL R55, R55, R6, P6 ;  /* 0x0000000637377208 */ /* 0x000fe20003000000 */
[----:B------:R-:W-:Y:S01]  /*11e0*/  FMUL R78, R87, 0.25 ;  /* 0x3e800000574e7820 */ /* 0x000fe20000400000 */
[----:B------:R-:W-:Y:S01]  /*11f0*/  FSETP.GT.AND P6, PT, |R57|, 8.50705917302346158658e+37, PT ;  /* 0x7e8000003900780b */ /* 0x000fe20003fc4200 */
[----:B------:R-:W-:Y:S01]  /*1200*/  FADD R59, R32, 1 ;  /* 0x3f800000203b7421 */ /* 0x000fe20000000000 */
[----:B------:R-:W-:Y:S01]  /*1210*/  FADD R88, R63, -R48 ;  /* 0x800000303f587221 */ /* 0x000fe20000000000 */
[----:B------:R-:W2:Y:S01]  /*1220*/  MUFU.RCP R8, R7 ;  /* 0x0000000700087308 */ /* 0x000ea20000001000 */
[----:B------:R-:W-:Y:S01]  /*1230*/  @!P1 FMUL R55, R55, 16777216 ;  /* 0x4b80000037379820 */ /* 0x000fe20000400000 */
[----:B0-----:R-:W-:Y:S01]  /*1240*/  FSEL R11, R78, R87, P6 ;  /* 0x000000574e0b7208 */ /* 0x001fe20003000000 */
[----:B------:R-:W-:Y:S01]  /*1250*/  FADD R89, R62, -R49 ;  /* 0x800000313e597221 */ /* 0x000fe20000000000 */
[----:B------:R-:W-:Y:S01]  /*1260*/  FMUL R81, R88, 0.25 ;  /* 0x3e80000058517820 */ /* 0x000fe20000400000 */
[----:B------:R-:W-:Y:S01]  /*1270*/  FSETP.GEU.AND P1, PT, |R57|, 1.175494350822287508e-38, PT ;  /* 0x008000003900780b */ /* 0x000fe20003f2e200 */
[----:B------:R-:W-:Y:S01]  /*1280*/  FADD R86, R60, -R45 ;  /* 0x8000002d3c567221 */ /* 0x000fe20000000000 */
[----:B-1----:R-:W-:Y:S01]  /*1290*/  FFMA R67, R58, R55, R43 ;  /* 0x000000373a437223 */ /* 0x002fe2000000002b */
[----:B------:R-:W0:Y:S01]  /*12a0*/  MUFU.RCP R9, R9 ;  /* 0x0000000900097308 */ /* 0x000e220000001000 */
[----:B------:R-:W-:Y:S01]  /*12b0*/  FADD R55, R28, 1 ;  /* 0x3f8000001c377421 */ /* 0x000fe20000000000 */
[----:B------:R-:W-:Y:S01]  /*12c0*/  FADD R58, R31, 1 ;  /* 0x3f8000001f3a7421 */ /* 0x000fe20000000000 */
[----:B------:R-:W-:Y:S01]  /*12d0*/  FMUL R78, R89, 0.25 ;  /* 0x3e800000594e7820 */ /* 0x000fe20000400000 */
[----:B------:R-:W-:-:S02]  /*12e0*/  FADD R84, R12, -R67 ;  /* 0x800000430c547221 */ /* 0x000fc40000000000 */
[C---:B------:R-:W-:Y:S01]  /*12f0*/  FSETP.GEU.AND P4, PT, |R55|.reuse, 1.175494350822287508e-38, PT ;  /* 0x008000003700780b */ /* 0x040fe20003f8e200 */
[----:B--2---:R-:W-:Y:S01]  /*1300*/  FFMA R65, R8, R65, R41 ;  /* 0x0000004108417223 */ /* 0x004fe20000000029 */
[C---:B------:R-:W-:Y:S01]  /*1310*/  FMUL R8, R55.reuse, 0.25 ;  /* 0x3e80000037087820 */ /* 0x040fe20000400000 */
[----:B------:R-:W-:Y:S01]  /*1320*/  FSETP.GT.AND P3, PT, |R55|, 8.50705917302346158658e+37, PT ;  /* 0x7e8000003700780b */ /* 0x000fe20003f64200 */
[C---:B------:R-:W-:Y:S01]  /*1330*/  FMUL R7, R58.reuse, 0.25 ;  /* 0x3e8000003a077820 */ /* 0x040fe20000400000 */
[----:B------:R-:W-:Y:S01]  /*1340*/  FSETP.GT.AND P5, PT, |R58|, 8.50705917302346158658e+37, PT ;  /* 0x7e8000003a00780b */ /* 0x000fe20003fa4200 */
[----:B------:R-:W-:Y:S01]  /*1350*/  @!P1 FMUL R11, R11, 16777216 ;  /* 0x4b8000000b0b9820 */ /* 0x000fe20000400000 */
[----:B------:R-:W-:Y:S01]  /*1360*/  FSEL R8, R8, R55, P3 ;  /* 0x0000003708087208 */ /* 0x000fe20001800000 */
[----:B------:R-:W-:Y:S01]  /*1370*/  FFMA R84, R6, R84, R35 ;  /* 0x0000005406547223 */ /* 0x000fe20000000023 */
[----:B0-----:R-:W-:Y:S01]  /*1380*/  FFMA R66, R9, R10, R42 ;  /* 0x0000000a09427223 */ /* 0x001fe2000000002a */
[----:B------:R-:W-:Y:S01]  /*1390*/  FMUL R10, R85, 0.25 ;  /* 0x3e800000550a7820 */ /* 0x000fe20000400000 */
[----:B------:R-:W-:Y:S01]  /*13a0*/  FSEL R9, R64, R57, P6 ;  /* 0x0000003940097208 */ /* 0x000fe20003000000 */
[C---:B------:R-:W-:Y:S01]  /*13b0*/  FMUL R64, R59.reuse, 0.25 ;  /* 0x3e8000003b407820 */ /* 0x040fe20000400000 */
[----:B------:R-:W-:Y:S01]  /*13c0*/  FSETP.GT.AND P6, PT, |R59|, 8.50705917302346158658e+37, PT ;  /* 0x7e8000003b00780b */ /* 0x000fe20003fc4200 */
[----:B------:R-:W-:Y:S01]  /*13d0*/  @!P4 FMUL R8, R8, 16777216 ;  /* 0x4b8000000808c820 */ /* 0x000fe20000400000 */
[----:B------:R-:W-:Y:S01]  /*13e0*/  FSEL R10, R10, R85, P3 ;  /* 0x000000550a0a7208 */ /* 0x000fe20001800000 */
[----:B------:R-:W-:Y:S01]  /*13f0*/  @!P1 FMUL R9, R9, 16777216 ;  /* 0x4b80000009099820 */ /* 0x000fe20000400000 */
[----:B------:R-:W-:Y:S01]  /*1400*/  FSEL R82, R64, R59, P6 ;  /* 0x0000003b40527208 */ /* 0x000fe20003000000 */
[----:B------:R-:W-:Y:S01]  /*1410*/  FADD R64, R29, 1 ;  /* 0x3f8000001d407421 */ /* 0x000fe20000000000 */
[----:B------:R0:W1:Y:S01]  /*1420*/  MUFU.RCP R77, R8 ;  /* 0x00000008004d7308 */ /* 0x0000620000001000 */
[----:B------:R-:W-:Y:S01]  /*1430*/  @!P4 FMUL R10, R10, 16777216 ;  /* 0x4b8000000a0ac820 */ /* 0x000fe20000400000 */
[----:B------:R-:W-:-:S02]  /*1440*/  FSETP.GEU.AND P4, PT, |R59|, 1.175494350822287508e-38, PT ;  /* 0x008000003b00780b */ /* 0x000fc40003f8e200 */
[----:B------:R-:W-:Y:S02]  /*1450*/  FSEL R80, R81, R88, P5 ;  /* 0x0000005851507208 */ /* 0x000fe40002800000 */
[----:B------:R-:W-:Y:S02]  /*1460*/  FSETP.GEU.AND P3, PT, |R58|, 1.175494350822287508e-38, PT ;  /* 0x008000003a00780b */ /* 0x000fe40003f6e200 */
[----:B------:R-:W-:Y:S01]  /*1470*/  FSEL R81, R78, R89, P6 ;  /* 0x000000594e517208 */ /* 0x000fe20003000000 */
[----:B------:R2:W3:Y:S01]  /*1480*/  MUFU.RCP R79, R9 ;  /* 0x00000009004f7308 */ /* 0x0004e20000001000 */
[----:B0-----:R-:W-:Y:S01]  /*1490*/  FSEL R8, R7, R58, P5 ;  /* 0x0000003a07087208 */ /* 0x001fe20002800000 */
[C---:B------:R-:W-:Y:S01]  /*14a0*/  FMUL R7, R64.reuse, 0.25 ;  /* 0x3e80000040077820 */ /* 0x040fe20000400000 */
[C---:B------:R-:W-:Y:S02]  /*14b0*/  FSETP.GEU.AND P5, PT, |R64|.reuse, 1.175494350822287508e-38, PT ;  /* 0x008000004000780b */ /* 0x040fe40003fae200 */
[----:B------:R-:W-:Y:S01]  /*14c0*/  FSETP.GT.AND P6, PT, |R64|, 8.50705917302346158658e+37, PT ;  /* 0x7e8000004000780b */ /* 0x000fe20003fc4200 */
[----:B------:R-:W-:Y:S01]  /*14d0*/  @!P4 FMUL R82, R82, 16777216 ;  /* 0x4b8000005252c820 */ /* 0x000fe20000400000 */
[----:B------:R-:W-:Y:S01]  /*14e0*/  @!P4 FMUL R81, R81, 16777216 ;  /* 0x4b8000005151c820 */ /* 0x000fe20000400000 */
[----:B-1----:R-:W-:Y:S01]  /*14f0*/  FFMA R77, R77, R10, R44 ;  /* 0x0000000a4d4d7223 */ /* 0x002fe2000000002c */
[----:B------:R-:W-:Y:S01]  /*1500*/  FSEL R7, R7, R64, P6 ;  /* 0x0000004007077208 */ /* 0x000fe20003000000 */
[----:B------:R-:W-:Y:S01]  /*1510*/  @!P3 FMUL R8, R8, 16777216 ;  /* 0x4b8000000808b820 */ /* 0x000fe20000400000 */
[----:B--2---:R-:W-:Y:S01]  /*1520*/  FMUL R9, R86, 0.25 ;  /* 0x3e80000056097820 */ /* 0x004fe20000400000 */
[----:B------:R-:W0:Y:S01]  /*1530*/  MUFU.RCP R82, R82 ;  /* 0x0000005200527308 */ /* 0x000e220000001000 */
[----:B------:R-:W-:Y:S01]  /*1540*/  @!P3 FMUL R80, R80, 16777216 ;  /* 0x4b8000005050b820 */ /* 0x000fe20000400000 */
[----:B---3--:R-:W-:-:S02]  /*1550*/  FFMA R79, R79, R11, R46 ;  /* 0x0000000b4f4f7223 */ /* 0x008fc4000000002e */
[----:B------:R-:W-:Y:S01]  /*1560*/  @!P5 FMUL R7, R7, 16777216 ;  /* 0x4b8000000707d820 */ /* 0x000fe20000400000 */
[----:B------:R-:W-:-:S03]  /*1570*/  FSEL R9, R9, R86, P6 ;  /* 0x0000005609097208 */ /* 0x000fc60003000000 */
[----:B------:R1:W2:Y:S02]  /*1580*/  MUFU.RCP R83, R8 ;  /* 0x0000000800537308 */ /* 0x0002a40000001000 */
[----:B------:R-:W-:Y:S01]  /*1590*/  @!P5 FMUL R9, R9, 16777216 ;  /* 0x4b8000000909d820 */ /* 0x000fe20000400000 */
[----:B0-----:R-:W-:-:S05]  /*15a0*/  FFMA R81, R82, R81, R49 ;  /* 0x0000005152517223 */ /* 0x001fca0000000031 */
[----:B------:R0:W3:Y:S01]  /*15b0*/  MUFU.RCP R78, R7 ;  /* 0x00000007004e7308 */ /* 0x0000e20000001000 */
[----:B------:R-:W-:Y:S01]  /*15c0*/  FADD R82, R2, -R65 ;  /* 0x8000004102527221 */ /* 0x000fe20000000000 */
[----:B-1----:R-:W-:-:S03]  /*15d0*/  FADD R8, R62, -R81 ;  /* 0x800000513e087221 */ /* 0x002fc60000000000 */
[----:B------:R-:W-:Y:S01]  /*15e0*/  FFMA R82, R4, R82, R33 ;  /* 0x0000005204527223 */ /* 0x000fe20000000021 */
[----:B--2---:R-:W-:Y:S01]  /*15f0*/  FFMA R80, R83, R80, R48 ;  /* 0x0000005053507223 */ /* 0x004fe20000000030 */
[----:B------:R-:W-:Y:S01]  /*1600*/  FFMA R89, R89, R8, R40 ;  /* 0x0000000859597223 */ /* 0x000fe20000000028 */
[----:B0-----:R-:W-:Y:S01]  /*1610*/  FADD R7, R61, -R79 ;  /* 0x8000004f3d077221 */ /* 0x001fe20000000000 */
[----:B------:R-:W-:Y:S01]  /*1620*/  FADD R83, R3, -R66 ;  /* 0x8000004203537221 */ /* 0x000fe20000000000 */
[----:B------:R-:W-:Y:S02]  /*1630*/  FADD R10, R63, -R80 ;  /* 0x800000503f0a7221 */ /* 0x000fe40000000000 */
[----:B------:R-:W-:Y:S01]  /*1640*/  FFMA R87, R87, R7, R38 ;  /* 0x0000000757577223 */ /* 0x000fe20000000026 */
[----:B------:R-:W-:Y:S01]  /*1650*/  FFMA R83, R5, R83, R34 ;  /* 0x0000005305537223 */ /* 0x000fe20000000022 */
[----:B---3--:R-:W-:Y:S01]  /*1660*/  FFMA R78, R78, R9, R45 ;  /* 0x000000094e4e7223 */ /* 0x008fe2000000002d */
[----:B------:R-:W-:Y:S01]  /*1670*/  FADD R9, R13, -R77 ;  /* 0x8000004d0d097221 */ /* 0x000fe20000000000 */
[----:B------:R-:W-:-:S02]  /*1680*/  FFMA R88, R88, R10, R39 ;  /* 0x0000000a58587223 */ /* 0x000fc40000000027 */
[----:B------:R-:W-:Y:S01]  /*1690*/  FADD R8, R60, -R78 ;  /* 0x8000004e3c087221 */ /* 0x000fe20000000000 */
[----:B------:R-:W-:-:S03]  /*16a0*/  FFMA R85, R85, R9, R36 ;  /* 0x0000000955557223 */ /* 0x000fc60000000024 */
[----:B------:R-:W-:-:S07]  /*16b0*/  FFMA R86, R86, R8, R37 ;  /* 0x0000000856567223 */ /* 0x000fce0000000025 */
.L_x_0:
[----:B------:R-:W-:Y:S01]  /*16c0*/  BAR.SYNC.DEFER_BLOCKING 0x0 ;  /* 0x0000000000007b1d */ /* 0x000fe20000010000 */
[----:B------:R-:W-:Y:S02]  /*16d0*/  ISETP.GE.AND P1, PT, R68, 0x80, PT ;  /* 0x000000804400780c */ /* 0x000fe40003f26270 */
[----:B------:R-:W-:Y:S02]  /*16e0*/  FSEL R41, R65, R41, !P0 ;  /* 0x0000002941297208 */ /* 0x000fe40004000000 */
[----:B------:R-:W-:Y:S02]  /*16f0*/  FSEL R42, R66, R42, !P0 ;  /* 0x0000002a422a7208 */ /* 0x000fe40004000000 */
[----:B------:R-:W-:Y:S02]  /*1700*/  FSEL R43, R67, R43, !P0 ;  /* 0x0000002b432b7208 */ /* 0x000fe40004000000 */
[----:B------:R-:W-:Y:S02]  /*1710*/  FSEL R44, R77, R44, !P0 ;  /* 0x0000002c4d2c7208 */ /* 0x000fe40004000000 */
[----:B------:R-:W-:-:S02]  /*1720*/  FSEL R45, R78, R45, !P0 ;  /* 0x0000002d4e2d7208 */ /* 0x000fc40004000000 */
[----:B------:R-:W-:Y:S02]  /*1730*/  FSEL R46, R79, R46, !P0 ;  /* 0x0000002e4f2e7208 */ /* 0x000fe40004000000 */
[----:B------:R-:W-:Y:S02]  /*1740*/  FSEL R48, R80, R48, !P0 ;  /* 0x0000003050307208 */ /* 0x000fe40004000000 */
[----:B------:R-:W-:Y:S02]  /*1750*/  FSEL R49, R81, R49, !P0 ;  /* 0x0000003151317208 */ /* 0x000fe40004000000 */
[----:B------:R-:W-:Y:S02]  /*1760*/  FSEL R33, R82, R33, !P0 ;  /* 0x0000002152217208 */ /* 0x000fe40004000000 */
[----:B------:R-:W-:Y:S02]  /*1770*/  FSEL R34, R83, R34, !P0 ;  /* 0x0000002253227208 */ /* 0x000fe40004000000 */
[----:B------:R-:W-:Y:S01]  /*1780*/  FSEL R35, R84, R35, !P0 ;  /* 0x0000002354237208 */ /* 0x000fe20004000000 */
[----:B------:R0:W-:Y:S01]  /*1790*/  STS [R16], R2 ;  /* 0x0000000210007388 */ /* 0x0001e20000000800 */
[----:B------:R-:W-:-:S02]  /*17a0*/  FSEL R36, R85, R36, !P0 ;  /* 0x0000002455247208 */ /* 0x000fc40004000000 */
[----:B------:R-:W-:Y:S01]  /*17b0*/  FSEL R37, R86, R37, !P0 ;  /* 0x0000002556257208 */ /* 0x000fe20004000000 */
[----:B------:R1:W-:Y:S01]  /*17c0*/  STS [R16+0x20], R3 ;  /* 0x0000200310007388 */ /* 0x0003e20000000800 */
[----:B------:R-:W-:Y:S02]  /*17d0*/  FSEL R38, R87, R38, !P0 ;  /* 0x0000002657267208 */ /* 0x000fe40004000000 */
[----:B------:R-:W-:Y:S01]  /*17e0*/  FSEL R39, R88, R39, !P0 ;  /* 0x0000002758277208 */ /* 0x000fe20004000000 */
[----:B------:R2:W-:Y:S01]  /*17f0*/  STS [R16+0x40], R12 ;  /* 0x0000400c10007388 */ /* 0x0005e20000000800 */
[----:B------:R-:W-:Y:S02]  /*1800*/  FSEL R40, R89, R40, !P0 ;  /* 0x0000002859287208 */ /* 0x000fe40004000000 */
[----:B0-----:R-:W-:Y:S01]  /*1810*/  IADD3 R2, P3, R17, UR4, RZ ;  /* 0x0000000411027c10 */ /* 0x001fe2000ff7e0ff */
[----:B------:R0:W-:Y:S01]  /*1820*/  STS [R16+0x60], R13 ;  /* 0x0000600d10007388 */ /* 0x0001e20000000800 */
[----:B------:R-:W-:-:S02]  /*1830*/  FSEL R25, R54, R25, !P0 ;  /* 0x0000001936197208 */ /* 0x000fc40004000000 */
[----:B-1----:R-:W-:Y:S01]  /*1840*/  IADD3.X R3, R21, UR5, RZ, P3, !PT ;  /* 0x0000000515037c10 */ /* 0x002fe20009ffe4ff */
[----:B------:R-:W-:Y:S01]  /*1850*/  STS [R16+0x80], R60 ;  /* 0x0000803c10007388 */ /* 0x000fe20000000800 */
[----:B------:R-:W-:Y:S02]  /*1860*/  FSEL R26, R53, R26, !P0 ;  /* 0x0000001a351a7208 */ /* 0x000fe40004000000 */
[----:B--2---:R-:W-:Y:S01]  /*1870*/  IADD3 R12, P4, R18, UR4, RZ ;  /* 0x00000004120c7c10 */ /* 0x004fe2000ff9e0ff */
[----:B------:R-:W-:Y:S01]  /*1880*/  STS [R16+0xa0], R61 ;  /* 0x0000a03d10007388 */ /* 0x000fe20000000800 */
[----:B------:R-:W-:Y:S01]  /*1890*/  UIADD3 UR4, UP0, UR4, 0x100, URZ ;  /* 0x0000010004047890 */ /* 0x000fe2000ff1e03f */
[----:B------:R-:W-:Y:S02]  /*18a0*/  FSEL R27, R56, R27, !P0 ;  /* 0x0000001b381b7208 */ /* 0x000fe40004000000 */
[----:B------:R-:W-:Y:S01]  /*18b0*/  STS [R16+0xc0], R63 ;  /* 0x0000c03f10007388 */ /* 0x000fe20000000800 */
[----:B0-----:R-:W-:Y:S01]  /*18c0*/  IADD3.X R13, R22, UR5, RZ, P4, !PT ;  /* 0x00000005160d7c10 */ /* 0x001fe2000a7fe4ff */
[----:B------:R-:W-:Y:S01]  /*18d0*/  UIADD3.X UR5, URZ, UR5, URZ, UP0, !UPT ;  /* 0x000000053f057290 */ /* 0x000fe200087fe43f */
[----:B------:R-:W-:Y:S01]  /*18e0*/  FSEL R28, R55, R28, !P0 ;  /* 0x0000001c371c7208 */ /* 0x000fe20004000000 */
[----:B------:R-:W-:Y:S01]  /*18f0*/  STS [R16+0xe0], R62 ;  /* 0x0000e03e10007388 */ /* 0x000fe20000000800 */
[----:B------:R-:W-:-:S02]  /*1900*/  FSEL R29, R64, R29, !P0 ;  /* 0x0000001d401d7208 */ /* 0x000fc40004000000 */
[----:B------:R-:W-:Y:S01]  /*1910*/  FSEL R30, R57, R30, !P0 ;  /* 0x0000001e391e7208 */ /* 0x000fe20004000000 */
[----:B------:R-:W-:Y:S01]  /*1920*/  BAR.SYNC.DEFER_BLOCKING 0x0 ;  /* 0x0000000000007b1d */ /* 0x000fe20000010000 */
[----:B------:R-:W-:Y:S02]  /*1930*/  FSEL R31, R58, R31, !P0 ;  /* 0x0000001f3a1f7208 */ /* 0x000fe40004000000 */
[----:B------:R-:W-:-:S03]  /*1940*/  FSEL R32, R59, R32, !P0 ;  /* 0x000000203b207208 */ /* 0x000fc60004000000 */
[----:B------:R-:W0:Y:S04]  /*1950*/  LDS.128 R4, [R19] ;  /* 0x0000000013047984 */ /* 0x000e280000000c00 */
[----:B------:R-:W1:Y:S04]  /*1960*/  LDS.128 R8, [R20+0x2000] ;  /* 0x0020000014087984 */ /* 0x000e680000000c00 */
[----:B0-----:R0:W-:Y:S01]  /*1970*/  @!P1 STG.E.128 desc[UR8][R2.64], R4 ;  /* 0x0000000402009986 */ /* 0x0011e2000c101d08 */
[----:B------:R-:W-:-:S03]  /*1980*/  IADD3 R23, P1, R23, 0x40, RZ ;  /* 0x0000004017177810 */ /* 0x000fc60007f3e0ff */
[----:B-1----:R0:W-:Y:S02]  /*1990*/  @!P2 STG.E.128 desc[UR8][R12.64], R8 ;  /* 0x000000080c00a986 */ /* 0x0021e4000c101d08 */
[----:B------:R-:W-:Y:S01]  /*19a0*/  IMAD.X R24, RZ, RZ, R24, P1 ;  /* 0x000000ffff187224 */ /* 0x000fe200008e0618 */
[----:B------:R-:W-:-:S04]  /*19b0*/  ISETP.GE.U32.AND P1, PT, R23, 0x1c0, PT ;  /* 0x000001c01700780c */ /* 0x000fc80003f26070 */
[----:B------:R-:W-:-:S13]  /*19c0*/  ISETP.GE.U32.AND.EX P1, PT, R24, RZ, PT, P1 ;  /* 0x000000ff1800720c */ /* 0x000fda0003f26110 */
[----:B0-----:R-:W-:Y:S05]  /*19d0*/  @!P1 BRA `(.L_x_1) ;  /* 0xffffffe800c89947 */ /* 0x001fea000383ffff */
[----:B------:R-:W-:Y:S01]  /*19e0*/  FADD R2, R25, R26 ;  /* 0x0000001a19027221 */ /* 0x000fe20000000000 */
[----:B------:R-:W-:Y:S01]  /*19f0*/  FMUL R5, R26, 0.25 ;  /* 0x3e8000001a057820 */ /* 0x000fe20000400000 */
[C---:B------:R-:W-:Y:S01]  /*1a00*/  FMUL R8, R27.reuse, 0.25 ;  /* 0x3e8000001b087820 */ /* 0x040fe20000400000 */
[----:B------:R-:W-:Y:S01]  /*1a10*/  FMUL R9, R28, 0.25 ;  /* 0x3e8000001c097820 */ /* 0x000fe20000400000 */
[C---:B------:R-:W-:Y:S01]  /*1a20*/  FMUL R3, R2.reuse, 0.25 ;  /* 0x3e80000002037820 */ /* 0x040fe20000400000 */
[C---:B------:R-:W-:Y:S01]  /*1a30*/  FSETP.GEU.AND P4, PT, |R2|.reuse, 1.175494350822287508e-38, PT ;  /* 0x008000000200780b */ /* 0x040fe20003f8e200 */
[----:B------:R-:W-:Y:S01]  /*1a40*/  FADD R7, R27, R2 ;  /* 0x000000021b077221 */ /* 0x000fe20000000000 */
[----:B------:R-:W-:Y:S01]  /*1a50*/  FSETP.GT.AND P2, PT, |R2|, 8.50705917302346158658e+37, PT ;  /* 0x7e8000000200780b */ /* 0x000fe20003f44200 */
[----:B------:R-:W-:Y:S01]  /*1a60*/  FADD R42, -R41, R42 ;  /* 0x0000002a292a7221 */ /* 0x000fe20000000100 */
[----:B------:R-:W-:Y:S01]  /*1a70*/  FADD R34, R33, R34 ;  /* 0x0000002221227221 */ /* 0x000fe20000000000 */
[----:B------:R-:W-:Y:S01]  /*1a80*/  FMUL R6, R7, 0.25 ;  /* 0x3e80000007067820 */ /* 0x000fe20000400000 */
[----:B------:R-:W-:Y:S01]  /*1a90*/  FSEL R3, R3, R2, P2 ;  /* 0x0000000203037208 */ /* 0x000fe20001000000 */
[----:B------:R-:W-:Y:S01]  /*1aa0*/  FADD R10, R28, R7 ;  /* 0x000000071c0a7221 */ /* 0x000fe20000000000 */
[C---:B------:R-:W-:Y:S01]  /*1ab0*/  FSETP.GEU.AND P1, PT, |R7|.reuse, 1.175494350822287508e-38, PT ;  /* 0x008000000700780b */ /* 0x040fe20003f2e200 */
[----:B------:R-:W-:Y:S01]  /*1ac0*/  FMUL R4, R42, R42 ;  /* 0x0000002a2a047220 */ /* 0x000fe20000400000 */
[----:B------:R-:W-:Y:S01]  /*1ad0*/  FSETP.GT.AND P3, PT, |R7|, 8.50705917302346158658e+37, PT ;  /* 0x7e8000000700780b */ /* 0x000fe20003f64200 */
[----:B------:R-:W-:Y:S01]  /*1ae0*/  FADD R11, R29, R10 ;  /* 0x0000000a1d0b7221 */ /* 0x000fe20000000000 */
[----:B------:R-:W-:Y:S01]  /*1af0*/  FSEL R26, R5, R26, P2 ;  /* 0x0000001a051a7208 */ /* 0x000fe20001000000 */
[----:B------:R-:W-:Y:S01]  /*1b00*/  @!P4 FMUL R3, R3, 16777216 ;  /* 0x4b8000000303c820 */ /* 0x000fe20000400000 */
[----:B------:R-:W-:Y:S01]  /*1b10*/  FSEL R6, R6, R7, P3 ;  /* 0x0000000706067208 */ /* 0x000fe20001800000 */
[----:B------:R-:W-:Y:S01]  /*1b20*/  FMUL R5, R10, 0.25 ;  /* 0x3e8000000a057820 */ /* 0x000fe20000400000 */
[----:B------:R-:W-:Y:S01]  /*1b30*/  FSEL R27, R8, R27, P3 ;  /* 0x0000001b081b7208 */ /* 0x000fe20001800000 */
[----:B------:R-:W-:Y:S01]  /*1b40*/  @!P4 FMUL R26, R26, 16777216 ;  /* 0x4b8000001a1ac820 */ /* 0x000fe20000400000 */
[----:B------:R-:W-:Y:S01]  /*1b50*/  FSETP.GEU.AND P2, PT, |R10|, 1.175494350822287508e-38, PT ;  /* 0x008000000a00780b */ /* 0x000fe20003f4e200 */
[----:B------:R-:W0:Y:S01]  /*1b60*/  MUFU.RCP R3, R3 ;  /* 0x0000000300037308 */ /* 0x000e220000001000 */
[----:B------:R-:W-:Y:S01]  /*1b70*/  FMUL R8, R29, 0.25 ;  /* 0x3e8000001d087820 */ /* 0x000fe20000400000 */
[----:B------:R-:W-:Y:S01]  /*1b80*/  @!P1 FMUL R6, R6, 16777216 ;  /* 0x4b80000006069820 */ /* 0x000fe20000400000 */
[----:B------:R-:W-:Y:S01]  /*1b90*/  @!P1 FMUL R27, R27, 16777216 ;  /* 0x4b8000001b1b9820 */ /* 0x000fe20000400000 */
[----:B------:R-:W-:Y:S01]  /*1ba0*/  FSETP.NEU.AND P1, PT, R2, RZ, PT ;  /* 0x000000ff0200720b */ /* 0x000fe20003f2d000 */
[----:B------:R-:W-:Y:S01]  /*1bb0*/  FADD R12, R30, R11 ;  /* 0x0000000b1e0c7221 */ /* 0x000fe20000000000 */
[----:B------:R-:W-:Y:S01]  /*1bc0*/  FSETP.GT.AND P3, PT, |R10|, 8.50705917302346158658e+37, PT ;  /* 0x7e8000000a00780b */ /* 0x000fe20003f64200 */
[----:B------:R-:W-:Y:S01]  /*1bd0*/  FMUL R4, R25, R4 ;  /* 0x0000000419047220 */ /* 0x000fe20000400000 */
[----:B------:R-:W1:Y:S01]  /*1be0*/  MUFU.RCP R6, R6 ;  /* 0x0000000600067308 */ /* 0x000e620000001000 */
[----:B------:R-:W-:Y:S01]  /*1bf0*/  FSETP.GT.AND P4, PT, |R11|, 8.50705917302346158658e+37, PT ;  /* 0x7e8000000b00780b */ /* 0x000fe20003f84200 */
[----:B------:R-:W-:Y:S01]  /*1c00*/  FADD R13, R31, R12 ;  /* 0x0000000c1f0d7221 */ /* 0x000fe20000000000 */
[----:B------:R-:W-:Y:S01]  /*1c10*/  FSEL R5, R5, R10, P3 ;  /* 0x0000000a05057208 */ /* 0x000fe20001800000 */
[----:B------:R-:W-:Y:S01]  /*1c20*/  FMUL R16, R31, 0.25 ;  /* 0x3e8000001f107820 */ /* 0x000fe20000400000 */
[----:B------:R-:W-:Y:S01]  /*1c30*/  FSEL R29, R8, R29, P4 ;  /* 0x0000001d081d7208 */ /* 0x000fe20002000000 */
[----:B------:R-:W-:Y:S01]  /*1c40*/  FMUL R8, R11, 0.25 ;  /* 0x3e8000000b087820 */ /* 0x000fe20000400000 */
[----:B0-----:R-:W-:Y:S01]  /*1c50*/  FMUL R3, R3, R26 ;  /* 0x0000001a03037220 */ /* 0x001fe20000400000 */
[----:B------:R-:W-:Y:S01]  /*1c60*/  FSEL R28, R9, R28, P3 ;  /* 0x0000001c091c7208 */ /* 0x000fe20001800000 */
[----:B------:R-:W-:Y:S01]  /*1c70*/  @!P2 FMUL R5, R5, 16777216 ;  /* 0x4b8000000505a820 */ /* 0x000fe20000400000 */
[----:B------:R-:W-:Y:S01]  /*1c80*/  FMUL R9, R30, 0.25 ;  /* 0x3e8000001e097820 */ /* 0x000fe20000400000 */
[----:B------:R-:W-:Y:S01]  /*1c90*/  FSETP.GT.AND P3, PT, |R12|, 8.50705917302346158658e+37, PT ;  /* 0x7e8000000c00780b */ /* 0x000fe20003f64200 */
[----:B------:R-:W-:Y:S01]  /*1ca0*/  BAR.SYNC.DEFER_BLOCKING 0x0 ;  /* 0x0000000000007b1d */ /* 0x000fe20000010000 */
[----:B------:R-:W-:Y:S01]  /*1cb0*/  FSEL R3, R3, RZ, P1 ;  /* 0x000000ff03037208 */ /* 0x000fe20000800000 */
[----:B------:R-:W-:Y:S01]  /*1cc0*/  @!P2 FMUL R28, R28, 16777216 ;  /* 0x4b8000001c1ca820 */ /* 0x000fe20000400000 */
[----:B------:R-:W-:Y:S01]  /*1cd0*/  FSETP.GEU.AND P1, PT, |R11|, 1.175494350822287508e-38, PT ;  /* 0x008000000b00780b */ /* 0x000fe20003f2e200 */
[----:B-1----:R-:W-:Y:S01]  /*1ce0*/  FMUL R6, R6, R27 ;  /* 0x0000001b06067220 */ /* 0x002fe20000400000 */
[----:B------:R-:W-:Y:S01]  /*1cf0*/  FSEL R8, R8, R11, P4 ;  /* 0x0000000b08087208 */ /* 0x000fe20002000000 */
[----:B------:R-:W0:Y:S01]  /*1d00*/  MUFU.RCP R5, R5 ;  /* 0x0000000500057308 */ /* 0x000e220000001000 */
[----:B------:R-:W-:Y:S01]  /*1d10*/  FSETP.GEU.AND P4, PT, |R12|, 1.175494350822287508e-38, PT ;  /* 0x008000000c00780b */ /* 0x000fe20003f8e200 */
[----:B------:R-:W-:Y:S01]  /*1d20*/  FFMA R42, R42, R3, R41 ;  /* 0x000000032a2a7223 */ /* 0x000fe20000000029 */
[----:B------:R-:W-:Y:S01]  /*1d30*/  FSEL R30, R9, R30, P3 ;  /* 0x0000001e091e7208 */ /* 0x000fe20001800000 */
[----:B------:R-:W-:Y:S01]  /*1d40*/  FMUL R9, R12, 0.25 ;  /* 0x3e8000000c097820 */ /* 0x000fe20000400000 */
[----:B------:R-:W-:Y:S01]  /*1d50*/  FSETP.NEU.AND P5, PT, R7, RZ, PT ;  /* 0x000000ff0700720b */ /* 0x000fe20003fad000 */
[----:B------:R-:W-:Y:S01]  /*1d60*/  FADD R43, R43, -R42 ;  /* 0x8000002a2b2b7221 */ /* 0x000fe20000000000 */
[----:B------:R-:W-:Y:S01]  /*1d70*/  FFMA R4, R3, R4, R34 ;  /* 0x0000000403047223 */ /* 0x000fe20000000022 */
[----:B------:R-:W-:-:S02]  /*1d80*/  FSETP.GT.AND P2, PT, |R13|, 8.50705917302346158658e+37, PT ;  /* 0x7e8000000d00780b */ /* 0x000fc40003f44200 */
[----:B------:R-:W-:Y:S01]  /*1d90*/  @!P1 FMUL R8, R8, 16777216 ;  /* 0x4b80000008089820 */ /* 0x000fe20000400000 */
[----:B------:R-:W-:Y:S01]  /*1da0*/  FSEL R6, R6, RZ, P5 ;  /* 0x000000ff06067208 */ /* 0x000fe20002800000 */
[----:B------:R-:W-:Y:S01]  /*1db0*/  FMUL R3, R43, R43 ;  /* 0x0000002b2b037220 */ /* 0x000fe20000400000 */
[----:B------:R-:W-:Y:S01]  /*1dc0*/  FSEL R9, R9, R12, P3 ;  /* 0x0000000c09097208 */ /* 0x000fe20001800000 */
[----:B------:R-:W-:Y:S01]  /*1dd0*/  FADD R35, R35, R4 ;  /* 0x0000000423237221 */ /* 0x000fe20000000000 */
[----:B------:R-:W-:Y:S01]  /*1de0*/  FSETP.GEU.AND P3, PT, |R13|, 1.175494350822287508e-38, PT ;  /* 0x008000000d00780b */ /* 0x000fe20003f6e200 */
[----:B------:R-:W1:Y:S01]  /*1df0*/  MUFU.RCP R8, R8 ;  /* 0x0000000800087308 */ /* 0x000e620000001000 */
[----:B------:R-:W-:Y:S01]  /*1e00*/  FFMA R43, R43, R6, R42 ;  /* 0x000000062b2b7223 */ /* 0x000fe2000000002a */
[----:B------:R-:W-:Y:S01]  /*1e10*/  @!P4 FMUL R9, R9, 16777216 ;  /* 0x4b8000000909c820 */ /* 0x000fe20000400000 */
[----:B------:R-:W-:Y:S01]  /*1e20*/  FMUL R4, R13, 0.25 ;  /* 0x3e8000000d047820 */ /* 0x000fe20000400000 */
[----:B------:R-:W-:Y:S01]  /*1e30*/  FMUL R3, R2, R3 ;  /* 0x0000000302037220 */ /* 0x000fe20000400000 */
[----:B------:R-:W-:Y:S01]  /*1e40*/  FADD R44, R44, -R43 ;  /* 0x8000002b2c2c7221 */ /* 0x000fe20000000000 */
[----:B0-----:R-:W-:Y:S01]  /*1e50*/  FMUL R5, R5, R28 ;  /* 0x0000001c05057220 */ /* 0x001fe20000400000 */
[----:B------:R-:W-:Y:S01]  /*1e60*/  FSETP.NEU.AND P5, PT, R10, RZ, PT ;  /* 0x000000ff0a00720b */ /* 0x000fe20003fad000 */
[----:B------:R-:W0:Y:S01]  /*1e70*/  MUFU.RCP R9, R9 ;  /* 0x0000000900097308 */ /* 0x000e220000001000 */
[----:B------:R-:W-:Y:S01]  /*1e80*/  FSEL R4, R4, R13, P2 ;  /* 0x0000000d04047208 */ /* 0x000fe20001000000 */
[----:B------:R-:W-:Y:S01]  /*1e90*/  FFMA R3, R6, R3, R35 ;  /* 0x0000000306037223 */ /* 0x000fe20000000023 */
[----:B------:R-:W-:Y:S01]  /*1ea0*/  @!P1 FMUL R29, R29, 16777216 ;  /* 0x4b8000001d1d9820 */ /* 0x000fe20000400000 */
[----:B------:R-:W-:Y:S01]  /*1eb0*/  FMUL R2, R44, R44 ;  /* 0x0000002c2c027220 */ /* 0x000fe20000400000 */
[----:B------:R-:W-:Y:S01]  /*1ec0*/  FADD R6, R32, R13 ;  /* 0x0000000d20067221 */ /* 0x000fe20000000000 */
[----:B------:R-:W-:Y:S01]  /*1ed0*/  FSEL R5, R5, RZ, P5 ;  /* 0x000000ff05057208 */ /* 0x000fe20002800000 */
[----:B------:R-:W-:Y:S01]  /*1ee0*/  @!P3 FMUL R4, R4, 16777216 ;  /* 0x4b8000000404b820 */ /* 0x000fe20000400000 */
[----:B------:R-:W-:Y:S01]  /*1ef0*/  FADD R36, R36, R3 ;  /* 0x0000000324247221 */ /* 0x000fe20000000000 */
[----:B------:R-:W-:Y:S01]  /*1f00*/  FMUL R2, R7, R2 ;  /* 0x0000000207027220 */ /* 0x000fe20000400000 */
[----:B-1----:R-:W-:Y:S01]  /*1f10*/  FMUL R8, R8, R29 ;  /* 0x0000001d08087220 */ /* 0x002fe20000400000 */
[----:B------:R-:W-:Y:S01]  /*1f20*/  @!P4 FMUL R30, R30, 16777216 ;  /* 0x4b8000001e1ec820 */ /* 0x000fe20000400000 */
[----:B------:R-:W-:Y:S01]  /*1f30*/  FSETP.NEU.AND P1, PT, R11, RZ, PT ;  /* 0x000000ff0b00720b */ /* 0x000fe20003f2d000 */
[----:B------:R-:W-:Y:S01]  /*1f40*/  FFMA R44, R44, R5, R43 ;  /* 0x000000052c2c7223 */ /* 0x000fe2000000002b */
[----:B------:R-:W-:Y:S01]  /*1f50*/  FSETP.GEU.AND P4, PT, |R6|, 1.175494350822287508e-38, PT ;  /* 0x008000000600780b */ /* 0x000fe20003f8e200 */
[----:B------:R-:W-:Y:S01]  /*1f60*/  FFMA R2, R5, R2, R36 ;  /* 0x0000000205027223 */ /* 0x000fe20000000024 */
[----:B------:R-:W1:Y:S01]  /*1f70*/  MUFU.RCP R4, R4 ;  /* 0x0000000400047308 */ /* 0x000e620000001000 */
[----:B------:R-:W-:Y:S01]  /*1f80*/  FSEL R8, R8, RZ, P1 ;  /* 0x000000ff08087208 */ /* 0x000fe20000800000 */
[C---:B------:R-:W-:Y:S01]  /*1f90*/  FMUL R5, R6.reuse, 0.25 ;  /* 0x3e80000006057820 */ /* 0x040fe20000400000 */
[----:B------:R-:W-:Y:S01]  /*1fa0*/  FSETP.GT.AND P1, PT, |R6|, 8.50705917302346158658e+37, PT ;  /* 0x7e8000000600780b */ /* 0x000fe20003f24200 */
[----:B------:R-:W-:Y:S01]  /*1fb0*/  FADD R45, R45, -R44 ;  /* 0x8000002c2d2d7221 */ /* 0x000fe20000000000 */
[----:B------:R-:W-:Y:S01]  /*1fc0*/  FADD R37, R37, R2 ;  /* 0x0000000225257221 */ /* 0x000fe20000000000 */
[----:B------:R-:W-:Y:S01]  /*1fd0*/  FSEL R31, R16, R31, P2 ;  /* 0x0000001f101f7208 */ /* 0x000fe20001000000 */
[----:B0-----:R-:W-:Y:S01]  /*1fe0*/  FMUL R9, R9, R30 ;  /* 0x0000001e09097220 */ /* 0x001fe20000400000 */
[----:B------:R-:W-:Y:S01]  /*1ff0*/  FSEL R2, R5, R6, P1 ;  /* 0x0000000605027208 */ /* 0x000fe20000800000 */
[C---:B------:R-:W-:Y:S01]  /*2000*/  FFMA R3, R45.reuse, R8, R44 ;  /* 0x000000082d037223 */ /* 0x040fe2000000002c */
[----:B------:R-:W-:Y:S01]  /*2010*/  FSETP.NEU.AND P2, PT, R12, RZ, PT ;  /* 0x000000ff0c00720b */ /* 0x000fe20003f4d000 */
[----:B------:R-:W-:Y:S01]  /*2020*/  FMUL R45, R45, R45 ;  /* 0x0000002d2d2d7220 */ /* 0x000fe20000400000 */
[----:B------:R-:W-:Y:S01]  /*2030*/  @!P3 FMUL R31, R31, 16777216 ;  /* 0x4b8000001f1fb820 */ /* 0x000fe20000400000 */
[----:B------:R-:W-:Y:S01]  /*2040*/  @!P4 FMUL R2, R2, 16777216 ;  /* 0x4b8000000202c820 */ /* 0x000fe20000400000 */
[----:B------:R-:W-:Y:S01]  /*2050*/  FSEL R9, R9, RZ, P2 ;  /* 0x000000ff09097208 */ /* 0x000fe20001000000 */
[--C-:B------:R-:W-:Y:S01]  /*2060*/  FADD R46, R46, -R3.reuse ;  /* 0x800000032e2e7221 */ /* 0x100fe20000000000 */
[----:B------:R-:W-:Y:S01]  /*2070*/  FMUL R45, R10, R45 ;  /* 0x0000002d0a2d7220 */ /* 0x000fe20000400000 */
[----:B-1----:R-:W-:Y:S01]  /*2080*/  FMUL R4, R4, R31 ;  /* 0x0000001f04047220 */ /* 0x002fe20000400000 */
[----:B------:R-:W-:Y:S01]  /*2090*/  FSETP.NEU.AND P2, PT, R13, RZ, PT ;  /* 0x000000ff0d00720b */ /* 0x000fe20003f4d000 */
[----:B------:R-:W-:Y:S01]  /*20a0*/  FFMA R3, R46, R9, R3 ;  /* 0x000000092e037223 */ /* 0x000fe20000000003 */
[----:B------:R-:W-:Y:S01]  /*20b0*/  FFMA R37, R8, R45, R37 ;  /* 0x0000002d08257223 */ /* 0x000fe20000000025 */
[----:B------:R-:W-:Y:S01]  /*20c0*/  FMUL R46, R46, R46 ;  /* 0x0000002e2e2e7220 */ /* 0x000fe20000400000 */
[----:B------:R-:W0:Y:S01]  /*20d0*/  MUFU.RCP R2, R2 ;  /* 0x0000000200027308 */ /* 0x000e220000001000 */
[----:B------:R-:W-:Y:S01]  /*20e0*/  FMUL R5, R32, 0.25 ;  /* 0x3e80000020057820 */ /* 0x000fe20000400000 */
[----:B------:R-:W-:Y:S01]  /*20f0*/  FADD R38, R38, R37 ;  /* 0x0000002526267221 */ /* 0x000fe20000000000 */
[----:B------:R-:W-:Y:S01]  /*2100*/  FMUL R46, R11, R46 ;  /* 0x0000002e0b2e7220 */ /* 0x000fe20000400000 */
[----:B------:R-:W-:Y:S01]  /*2110*/  FSEL R4, R4, RZ, P2 ;  /* 0x000000ff04047208 */ /* 0x000fe20001000000 */
[--C-:B------:R-:W-:Y:S01]  /*2120*/  FADD R48, R48, -R3.reuse ;  /* 0x8000000330307221 */ /* 0x100fe20000000000 */
[----:B------:R-:W-:Y:S01]  /*2130*/  FSEL R7, R5, R32, P1 ;  /* 0x0000002005077208 */ /* 0x000fe20000800000 */
[----:B------:R-:W-:Y:S01]  /*2140*/  FFMA R38, R9, R46, R38 ;  /* 0x0000002e09267223 */ /* 0x000fe20000000026 */
[----:B------:R-:W-:Y:S01]  /*2150*/  FSETP.NEU.AND P1, PT, R6, RZ, PT ;  /* 0x000000ff0600720b */ /* 0x000fe20003f2d000 */
[C---:B------:R-:W-:Y:S01]  /*2160*/  FMUL R5, R48.reuse, R48 ;  /* 0x0000003030057220 */ /* 0x040fe20000400000 */
[----:B------:R-:W-:Y:S01]  /*2170*/  FFMA R48, R48, R4, R3 ;  /* 0x0000000430307223 */ /* 0x000fe20000000003 */
[----:B------:R-:W-:Y:S01]  /*2180*/  @!P4 FMUL R7, R7, 16777216 ;  /* 0x4b8000000707c820 */ /* 0x000fe20000400000 */
[----:B------:R-:W-:Y:S01]  /*2190*/  FADD R39, R39, R38 ;  /* 0x0000002627277221 */ /* 0x000fe20000000000 */
[----:B------:R-:W-:Y:S01]  /*21a0*/  FMUL R5, R12, R5 ;  /* 0x000000050c057220 */ /* 0x000fe20000400000 */
[----:B------:R-:W-:Y:S01]  /*21b0*/  FADD R49, R49, -R48 ;  /* 0x8000003031317221 */ /* 0x000fe20000000000 */
[----:B0-----:R-:W-:Y:S01]  /*21c0*/  FMUL R2, R2, R7 ;  /* 0x0000000702027220 */ /* 0x001fe20000400000 */
[----:B------:R-:W-:-:S02]  /*21d0*/  IMAD.SHL.U32 R3, R15, 0x4, RZ ;  /* 0x000000040f037824 */ /* 0x000fc400078e00ff */
[----:B------:R-:W-:Y:S01]  /*21e0*/  FFMA R5, R4, R5, R39 ;  /* 0x0000000504057223 */ /* 0x000fe20000000027 */
[----:B------:R-:W-:Y:S01]  /*21f0*/  FMUL R4, R49, R49 ;  /* 0x0000003131047220 */ /* 0x000fe20000400000 */
[----:B------:R-:W-:Y:S02]  /*2200*/  SHF.L.U32 R52, R52, 0x5, RZ ;  /* 0x0000000534347819 */ /* 0x000fe400000006ff */
[----:B------:R-:W-:Y:S01]  /*2210*/  FSEL R2, R2, RZ, P1 ;  /* 0x000000ff02027208 */ /* 0x000fe20000800000 */
[----:B------:R-:W-:Y:S01]  /*2220*/  FADD R5, R40, R5 ;  /* 0x0000000528057221 */ /* 0x000fe20000000000 */
[----:B------:R-:W-:Y:S01]  /*2230*/  FMUL R4, R13, R4 ;  /* 0x000000040d047220 */ /* 0x000fe20000400000 */
[----:B------:R-:W-:Y:S02]  /*2240*/  LOP3.LUT R3, R52, R3, RZ, 0xfc, !PT ;  /* 0x0000000334037212 */ /* 0x000fe400078efcff */
[----:B------:R-:W-:Y:S01]  /*2250*/  FFMA R48, R49, R2, R48 ;  /* 0x0000000231307223 */ /* 0x000fe20000000030 */
[----:B------:R-:W-:Y:S01]  /*2260*/  FFMA R4, R2, R4, R5 ;  /* 0x0000000402047223 */ /* 0x000fe20000000005 */
[----:B------:R-:W-:Y:S01]  /*2270*/  ISETP.GE.AND P2, PT, R0, 0x200, PT ;  /* 0x000002000000780c */ /* 0x000fe20003f46270 */
[----:B------:R-:W-:Y:S01]  /*2280*/  STS [R3+UR6+0x1000], R6 ;  /* 0x0010000603007988 */ /* 0x000fe20008000806 */
[----:B------:R-:W-:-:S03]  /*2290*/  ISETP.EQ.AND P0, PT, R15, RZ, !P0 ;  /* 0x000000ff0f00720c */ /* 0x000fc60004702270 */
[----:B------:R-:W-:Y:S04]  /*22a0*/  STS [R3+UR6], R48 ;  /* 0x0000003003007988 */ /* 0x000fe80008000806 */
[----:B------:R-:W-:Y:S01]  /*22b0*/  STS [R3+UR6+0x800], R4 ;  /* 0x0008000403007988 */ /* 0x000fe20008000806 */
[----:B------:R-:W-:Y:S06]  /*22c0*/  BAR.SYNC.DEFER_BLOCKING 0x0 ;  /* 0x0000000000007b1d */ /* 0x000fec0000010000 */
[----:B------:R-:W0:Y:S04]  /*22d0*/  @!P2 LDS R19, [R14+UR6+0x1000] ;  /* 0x001000060e13a984 */ /* 0x000e280008000800 */
[----:B------:R-:W1:Y:S04]  /*22e0*/  @!P2 LDS R17, [R14+UR6] ;  /* 0x000000060e11a984 */ /* 0x000e680008000800 */
[----:B------:R-:W2:Y:S04]  /*22f0*/  @!P2 LDS R18, [R14+UR6+0x800] ;  /* 0x000800060e12a984 */ /* 0x000ea80008000800 */
[----:B0-----:R-:W0:Y:S04]  /*2300*/  SHFL.BFLY PT, R8, R19, 0x4, 0x1f ;  /* 0x0c801f0013087f89 */ /* 0x001e2800000e0000 */
[----:B-1----:R-:W1:Y:S04]  /*2310*/  SHFL.BFLY PT, R2, R17, 0x4, 0x1f ;  /* 0x0c801f0011027f89 */ /* 0x002e6800000e0000 */
[----:B--2---:R-:W2:Y:S01]  /*2320*/  SHFL.BFLY PT, R3, R18, 0x4, 0x1f ;  /* 0x0c801f0012037f89 */ /* 0x004ea200000e0000 */
[----:B0-----:R-:W-:-:S04]  /*2330*/  FADD R5, R19, R8 ;  /* 0x0000000813057221 */ /* 0x001fc80000000000 */
[C---:B------:R-:W-:Y:S01]  /*2340*/  FMUL R10, R5.reuse, 0.25 ;  /* 0x3e800000050a7820 */ /* 0x040fe20000400000 */
[C---:B------:R-:W-:Y:S01]  /*2350*/  FSETP.GEU.AND P2, PT, |R5|.reuse, 1.175494350822287508e-38, PT ;  /* 0x008000000500780b */ /* 0x040fe20003f4e200 */
[----:B------:R-:W0:Y:S01]  /*2360*/  SHFL.BFLY PT, R6, R5, 0x2, 0x1f ;  /* 0x0c401f0005067f89 */ /* 0x000e2200000e0000 */
[----:B------:R-:W-:Y:S01]  /*2370*/  FSETP.GT.AND P1, PT, |R5|, 8.50705917302346158658e+37, PT ;  /* 0x7e8000000500780b */ /* 0x000fe20003f24200 */
[----:B-1----:R-:W-:Y:S01]  /*2380*/  FADD R2, -R17, R2 ;  /* 0x0000000211027221 */ /* 0x002fe20000000100 */
[----:B--2---:R-:W-:Y:S02]  /*2390*/  FADD R18, R18, R3 ;  /* 0x0000000312127221 */ /* 0x004fe40000000000 */
[----:B------:R-:W-:Y:S01]  /*23a0*/  FSEL R10, R10, R5, P1 ;  /* 0x000000050a0a7208 */ /* 0x000fe20000800000 */
[----:B------:R-:W-:-:S04]  /*23b0*/  FMUL R4, R2, R2 ;  /* 0x0000000202047220 */ /* 0x000fc80000400000 */
[----:B------:R-:W-:Y:S02]  /*23c0*/  FMUL R4, R19, R4 ;  /* 0x0000000413047220 */ /* 0x000fe40000400000 */
[----:B------:R-:W-:Y:S02]  /*23d0*/  @!P2 FMUL R10, R10, 16777216 ;  /* 0x4b8000000a0aa820 */ /* 0x000fe40000400000 */
[----:B------:R-:W-:Y:S02]  /*23e0*/  @P1 FMUL R8, R8, 0.25 ;  /* 0x3e80000008081820 */ /* 0x000fe40000400000 */
[----:B------:R1:W2:Y:S02]  /*23f0*/  MUFU.RCP R7, R10 ;  /* 0x0000000a00077308 */ /* 0x0002a40000001000 */
[----:B------:R-:W-:Y:S01]  /*2400*/  @!P2 FMUL R8, R8, 16777216 ;  /* 0x4b8000000808a820 */ /* 0x000fe20000400000 */
[C---:B------:R-:W-:Y:S01]  /*2410*/  FSETP.NEU.AND P2, PT, R5.reuse, RZ, PT ;  /* 0x000000ff0500720b */ /* 0x040fe20003f4d000 */
[----:B0-----:R-:W-:-:S05]  /*2420*/  FADD R9, R5, R6 ;  /* 0x0000000605097221 */ /* 0x001fca0000000000 */
[----:B------:R-:W-:Y:S01]  /*2430*/  FSETP.GEU.AND P3, PT, |R9|, 1.175494350822287508e-38, PT ;  /* 0x008000000900780b */ /* 0x000fe20003f6e200 */
[----:B-1----:R-:W0:Y:S01]  /*2440*/  SHFL.BFLY PT, R10, R9, 0x1, 0x1f ;  /* 0x0c201f00090a7f89 */ /* 0x002e2200000e0000 */
[----:B--2---:R-:W-:Y:S01]  /*2450*/  FMUL R7, R7, R8 ;  /* 0x0000000807077220 */ /* 0x004fe20000400000 */
[C---:B------:R-:W-:Y:S01]  /*2460*/  FMUL R8, R9.reuse, 0.25 ;  /* 0x3e80000009087820 */ /* 0x040fe20000400000 */
[----:B------:R-:W-:-:S03]  /*2470*/  FSETP.GT.AND P1, PT, |R9|, 8.50705917302346158658e+37, PT ;  /* 0x7e8000000900780b */ /* 0x000fc60003f24200 */
[----:B------:R-:W-:Y:S02]  /*2480*/  FSEL R7, R7, RZ, P2 ;  /* 0x000000ff07077208 */ /* 0x000fe40001000000 */
[----:B------:R-:W-:-:S03]  /*2490*/  FSEL R8, R8, R9, P1 ;  /* 0x0000000908087208 */ /* 0x000fc60000800000 */
[----:B------:R-:W-:Y:S01]  /*24a0*/  FFMA R2, R2, R7, R17 ;  /* 0x0000000702027223 */ /* 0x000fe20000000011 */
[----:B------:R-:W-:Y:S01]  /*24b0*/  FFMA R4, R7, R4, R18 ;  /* 0x0000000407047223 */ /* 0x000fe20000000012 */
[----:B------:R-:W-:-:S03]  /*24c0*/  @!P3 FMUL R8, R8, 16777216 ;  /* 0x4b8000000808b820 */ /* 0x000fc60000400000 */
[----:B------:R-:W1:Y:S01]  /*24d0*/  SHFL.BFLY PT, R3, R2, 0x2, 0x1f ;  /* 0x0c401f0002037f89 */ /* 0x000e6200000e0000 */
[----:B------:R2:W3:Y:S01]  /*24e0*/  MUFU.RCP R11, R8 ;  /* 0x00000008000b7308 */ /* 0x0004e20000001000 */
[----:B------:R-:W-:Y:S01]  /*24f0*/  @P1 FMUL R6, R6, 0.25 ;  /* 0x3e80000006061820 */ /* 0x000fe20000400000 */
[C---:B------:R-:W-:Y:S01]  /*2500*/  FSETP.NEU.AND P1, PT, R9.reuse, RZ, PT ;  /* 0x000000ff0900720b */ /* 0x040fe20003f2d000 */
[----:B------:R-:W4:Y:S02]  /*2510*/  SHFL.BFLY PT, R7, R4, 0x2, 0x1f ;  /* 0x0c401f0004077f89 */ /* 0x000f2400000e0000 */
[----:B------:R-:W-:Y:S01]  /*2520*/  @!P3 FMUL R6, R6, 16777216 ;  /* 0x4b8000000606b820 */ /* 0x000fe20000400000 */
[----:B0-----:R-:W-:-:S04]  /*2530*/  FADD R13, R9, R10 ;  /* 0x0000000a090d7221 */ /* 0x001fc80000000000 */
[C---:B--2---:R-:W-:Y:S01]  /*2540*/  FMUL R8, R13.reuse, 0.25 ;  /* 0x3e8000000d087820 */ /* 0x044fe20000400000 */
[----:B------:R-:W-:Y:S01]  /*2550*/  FSETP.GEU.AND P2, PT, |R13|, 1.175494350822287508e-38, PT ;  /* 0x008000000d00780b */ /* 0x000fe20003f4e200 */
[----:B---3--:R-:W-:-:S05]  /*2560*/  FMUL R11, R11, R6 ;  /* 0x000000060b0b7220 */ /* 0x008fca0000400000 */
[----:B------:R-:W-:Y:S02]  /*2570*/  FSEL R11, R11, RZ, P1 ;  /* 0x000000ff0b0b7208 */ /* 0x000fe40000800000 */
[----:B------:R-:W-:Y:S01]  /*2580*/  FSETP.GT.AND P1, PT, |R13|, 8.50705917302346158658e+37, PT ;  /* 0x7e8000000d00780b */ /* 0x000fe20003f24200 */
[----:B-1----:R-:W-:-:S03]  /*2590*/  FADD R3, -R2, R3 ;  /* 0x0000000302037221 */ /* 0x002fc60000000100 */
[----:B------:R-:W-:Y:S01]  /*25a0*/  FSEL R8, R8, R13, P1 ;  /* 0x0000000d08087208 */ /* 0x000fe20000800000 */
[----:B----4-:R-:W-:Y:S01]  /*25b0*/  FADD R6, R4, R7 ;  /* 0x0000000704067221 */ /* 0x010fe20000000000 */
[C---:B------:R-:W-:Y:S01]  /*25c0*/  FMUL R4, R3.reuse, R3 ;  /* 0x0000000303047220 */ /* 0x040fe20000400000 */
[----:B------:R-:W-:Y:S02]  /*25d0*/  FFMA R2, R3, R11, R2 ;  /* 0x0000000b03027223 */ /* 0x000fe40000000002 */
[----:B------:R-:W-:Y:S01]  /*25e0*/  @!P2 FMUL R8, R8, 16777216 ;  /* 0x4b8000000808a820 */ /* 0x000fe20000400000 */
[----:B------:R-:W-:Y:S02]  /*25f0*/  FMUL R4, R5, R4 ;  /* 0x0000000405047220 */ /* 0x000fe40000400000 */
[----:B------:R-:W0:Y:S01]  /*2600*/  SHFL.BFLY PT, R3, R2, 0x1, 0x1f ;  /* 0x0c201f0002037f89 */ /* 0x000e2200000e0000 */
[----:B------:R-:W1:Y:S01]  /*2610*/  MUFU.RCP R7, R8 ;  /* 0x0000000800077308 */ /* 0x000e620000001000 */
[----:B------:R-:W-:Y:S01]  /*2620*/  FFMA R4, R11, R4, R6 ;  /* 0x000000040b047223 */ /* 0x000fe20000000006 */
[----:B------:R-:W-:Y:S01]  /*2630*/  @P1 FMUL R10, R10, 0.25 ;  /* 0x3e8000000a0a1820 */ /* 0x000fe20000400000 */
[----:B------:R-:W-:-:S03]  /*2640*/  LOP3.LUT P1, RZ, R0, 0x7, RZ, 0xc0, !PT ;  /* 0x0000000700ff7812 */ /* 0x000fc6000782c0ff */
[----:B------:R-:W2:Y:S01]  /*2650*/  SHFL.BFLY PT, R5, R4, 0x1, 0x1f ;  /* 0x0c201f0004057f89 */ /* 0x000ea200000e0000 */
[----:B------:R-:W-:Y:S01]  /*2660*/  @!P2 FMUL R10, R10, 16777216 ;  /* 0x4b8000000a0aa820 */ /* 0x000fe20000400000 */
[----:B------:R-:W-:Y:S02]  /*2670*/  ISETP.LT.AND P1, PT, R0, 0x200, !P1 ;  /* 0x000002000000780c */ /* 0x000fe40004f21270 */
[----:B------:R-:W-:Y:S01]  /*2680*/  FSETP.NEU.AND P2, PT, R13, RZ, PT ;  /* 0x000000ff0d00720b */ /* 0x000fe20003f4d000 */
[----:B-1----:R-:W-:-:S05]  /*2690*/  FMUL R7, R7, R10 ;  /* 0x0000000a07077220 */ /* 0x002fca0000400000 */
[----:B------:R-:W-:-:S05]  /*26a0*/  FSEL R7, R7, RZ, P2 ;  /* 0x000000ff07077208 */ /* 0x000fca0001000000 */
[----:B------:R-:W-:Y:S01]  /*26b0*/  @P1 STS [R14+UR6+0x1000], R13 ;  /* 0x0010000d0e001988 */ /* 0x000fe20008000806 */
[----:B0-----:R-:W-:-:S04]  /*26c0*/  FADD R3, -R2, R3 ;  /* 0x0000000302037221 */ /* 0x001fc80000000100 */
[----:B------:R-:W-:Y:S01]  /*26d0*/  FMUL R0, R3, R3 ;  /* 0x0000000303007220 */ /* 0x000fe20000400000 */
[----:B--2---:R-:W-:-:S03]  /*26e0*/  FADD R4, R4, R5 ;  /* 0x0000000504047221 */ /* 0x004fc60000000000 */
[----:B------:R-:W-:Y:S01]  /*26f0*/  FMUL R0, R9, R0 ;  /* 0x0000000009007220 */ /* 0x000fe20000400000 */
[----:B------:R-:W-:Y:S02]  /*2700*/  FFMA R9, R3, R7, R2 ;  /* 0x0000000703097223 */ /* 0x000fe40000000002 */
[----:B------:R-:W0:Y:S01]  /*2710*/  LDC.64 R2, c[0x0][0x220] ;  /* 0x00008800ff027b82 */ /* 0x000e220000000a00 */
[----:B------:R-:W-:Y:S01]  /*2720*/  FFMA R11, R7, R0, R4 ;  /* 0x00000000070b7223 */ /* 0x000fe20000000004 */
[----:B------:R-:W-:Y:S01]  /*2730*/  HFMA2.MMA R0, -RZ, RZ, 0.875, 0 ;  /* 0x3b000000ff007435 */ /* 0x000fe200000001ff */
[----:B------:R-:W-:Y:S04]  /*2740*/  @P1 STS [R14+UR6], R9 ;  /* 0x000000090e001988 */ /* 0x000fe80008000806 */
[----:B------:R-:W-:Y:S01]  /*2750*/  @P1 STS [R14+UR6+0x800], R11 ;  /* 0x0008000b0e001988 */ /* 0x000fe20008000806 */
[----:B------:R-:W1:Y:S08]  /*2760*/  LDC.64 R4, c[0x0][0x228] ;  /* 0x00008a00ff047b82 */ /* 0x000e700000000a00 */
[----:B------:R-:W-:Y:S08]  /*2770*/  BAR.SYNC.DEFER_BLOCKING 0x0 ;  /* 0x0000000000007b1d */ /* 0x000ff00000010000 */
[----:B------:R-:W2:Y:S01]  /*2780*/  LDC.64 R6, c[0x0][0x230] ;  /* 0x00008c00ff067b82 */ /* 0x000ea20000000a00 */
[----:B0-----:R-:W-:-:S04]  /*2790*/  IMAD.WIDE R2, R47, 0x4, R2 ;  /* 0x000000042f027825 */ /* 0x001fc800078e0202 */
[----:B-1----:R-:W-:Y:S01]  /*27a0*/  IMAD.WIDE R4, R47, 0x4, R4 ;  /* 0x000000042f047825 */ /* 0x002fe200078e0204 */
[----:B------:R-:W0:Y:S04]  /*27b0*/  LDS R17, [R52+UR6] ;  /* 0x0000000634117984 */ /* 0x000e280008000800 */
[----:B------:R-:W1:Y:S04]  /*27c0*/  LDS R19, [R52+UR6+0x800] ;  /* 0x0008000634137984 */ /* 0x000e680008000800 */
[----:B0-----:R0:W-:Y:S04]  /*27d0*/  @P0 STG.E desc[UR8][R2.64], R17 ;  /* 0x0000001102000986 */ /* 0x0011e8000c101908 */
[----:B-1----:R0:W-:Y:S01]  /*27e0*/  @P0 STG.E desc[UR8][R4.64], R19 ;  /* 0x0000001304000986 */ /* 0x0021e2000c101908 */
[----:B------:R-:W-:Y:S01]  /*27f0*/  FFMA R0, R19, R0, 9.9999997473787516356e-06 ;  /* 0x3727c5ac13007423 */ /* 0x000fe20000000000 */
[----:B--2---:R-:W-:Y:S06]  /*2800*/  @!P0 EXIT ;  /* 0x000000000000894d */ /* 0x004fec0003800000 */
[----:B0-----:R-:W0:Y:S01]  /*2810*/  MUFU.RSQ R5, R0 ;  /* 0x0000000000057308 */ /* 0x001e220000001400 */
[----:B------:R-:W-:-:S05]  /*2820*/  IMAD.WIDE R2, R47, 0x4, R6 ;  /* 0x000000042f027825 */ /* 0x000fca00078e0206 */
[----:B0-----:R-:W-:Y:S01]  /*2830*/  STG.E desc[UR8][R2.64], R5 ;  /* 0x0000000502007986 */ /* 0x001fe2000c101908 */
[----:B------:R-:W-:Y:S05]  /*2840*/  EXIT ;  /* 0x000000000000794d */ /* 0x000fea0003800000 */
.L_x_2:
[----:B------:R-:W-:-:S00]  /*2850*/  BRA `(.L_x_2) ;  /* 0xfffffffc00fc7947 */ /* 0x000fc0000383ffff */
[----:B------:R-:W-:-:S00]  /*2860*/  NOP ;  /* 0x0000000000007918 */ /* 0x000fc00000000000 */
        /* <DEDUP_REMOVED lines=9> */
.L_x_3:


//--------------------- .nv.global.init           --------------------------
	.section	.nv.global.init,"aw",@progbits
.nv.global.init:
	.type		_$_str,@object
	.size		_$_str,(.L_0 - _$_str)
_$_str:
        /*0000*/ 	.byte	0x5f, 0x5f, 0x43, 0x55, 0x44, 0x41, 0x5f, 0x46, 0x54, 0x5a, 0x00
.L_0:


//--------------------- .nv.shared.triton_red_fused_avg_pool2d_native_group_norm_17 --------------------------
	.section	.nv.shared.triton_red_fused_avg_pool2d_native_group_norm_17,"aw",@nobits
	.sectionflags	@""
	.align	16
	.zero		1024


//--------------------- .nv.constant0.triton_red_fused_avg_pool2d_native_group_norm_17 --------------------------
	.section	.nv.constant0.triton_red_fused_avg_pool2d_native_group_norm_17,"a",@progbits
	.sectionflags	@""
	.align	4
.nv.constant0.triton_red_fused_avg_pool2d_native_group_norm_17:
	.zero		576
